	.target	sm_90a

	.elftype	@"ET_EXEC"


//--------------------- .note.nv.tkinfo           --------------------------
	.section	.note.nv.tkinfo,"",@"SHT_NOTE"
	.sectionflags	@"SHF_NOTE_NV_TKINFO"
	.tkinfo
        /*0018*/ 	.word	0x00000002
        /*0030*/ 	.string	""
        /*0030*/ 	.string	"ptxas"
        /*0030*/ 	.string	"Cuda compilation tools, release 13.0, V13.0.88"
        /*0030*/ 	.string	"Build cuda_13.0.r13.0/compiler.36424714_0"
        /*0030*/ 	.string	"-arch sm_90a -m 64 "



//--------------------- .note.nv.cuinfo           --------------------------
	.section	.note.nv.cuinfo,"",@"SHT_NOTE"
	.sectionflags	@"SHF_NOTE_NV_CUINFO"
        /*0018*/ 	.short	0x0002
        /*001a*/ 	.short	0x005a
        /*001c*/ 	.short	0x0082
	.zero		2


//--------------------- .nv.info                  --------------------------
	.section	.nv.info,"",@"SHT_CUDA_INFO"
	.align	4


	//----- nvinfo : EIATTR_REGCOUNT
	.align		4
        /*0000*/ 	.byte	0x04, 0x2f
        /*0002*/ 	.short	(.L_15 - .L_14)
	.align		4
.L_14:
        /*0004*/ 	.word	index@(_ZN7cutlass13device_kernelINS_4gemm6kernel13GemmUniversalIN4cute5tupleIJiiiiEEENS1_10collective13CollectiveMmaINS1_34MainloopSm90TmaGmmaWarpSpecializedILi4ENS5_IJNS4_1CILi1EEESB_SB_EEENS1_35KernelTmaWarpSpecializedCooperativeEEENS5_IJNSA_ILi256EEESF_NSA_ILi64EEEEEENS_6half_tENS5_IJlSB_lEEESI_SJ_NS4_8TiledMMAINS4_8MMA_AtomIJNS4_4SM904GMMA26MMA_64x256x16_F32F16F16_SSILNSN_5MajorE0ELSP_0ELNSN_7ScaleInE1ELSQ_1EEEEEENS4_6LayoutINS5_IJNSA_ILi2EEESB_SB_EEENS5_IJSB_NSA_ILi0EEESW_EEEEENS5_IJNS4_10UnderscoreESZ_SZ_EEEEENS4_13SM90_TMA_LOADENS4_14ComposedLayoutINS4_7SwizzleILi3ELi4ELi3EEENS4_18smem_ptr_flag_bitsILi16EEENST_INS5_IJNSA_ILi8EEESG_EEENS5_IJSG_SB_EEEEEEEvNS4_8identityES12_S1C_vS1D_EENS_8epilogue10collective6detail29Sm90TmaWarpSpecializedAdapterINS1G_15DefaultEpilogueISI_SJ_SJ_NS1F_6thread17LinearCombinationISI_Li1EffLNS1K_9ScaleType4KindE0ELNS_15FloatRoundStyleE2ESI_EENS1_15EpilogueDefaultEEEEEvvEEEEvNT_6ParamsE)
        /*0008*/ 	.word	0x000000a8


	//----- nvinfo : EIATTR_FRAME_SIZE
	.align		4
.L_15:
        /*000c*/ 	.byte	0x04, 0x11
        /*000e*/ 	.short	(.L_17 - .L_16)
	.align		4
.L_16:
        /*0010*/ 	.word	index@(_ZN7cutlass13device_kernelINS_4gemm6kernel13GemmUniversalIN4cute5tupleIJiiiiEEENS1_10collective13CollectiveMmaINS1_34MainloopSm90TmaGmmaWarpSpecializedILi4ENS5_IJNS4_1CILi1EEESB_SB_EEENS1_35KernelTmaWarpSpecializedCooperativeEEENS5_IJNSA_ILi256EEESF_NSA_ILi64EEEEEENS_6half_tENS5_IJlSB_lEEESI_SJ_NS4_8TiledMMAINS4_8MMA_AtomIJNS4_4SM904GMMA26MMA_64x256x16_F32F16F16_SSILNSN_5MajorE0ELSP_0ELNSN_7ScaleInE1ELSQ_1EEEEEENS4_6LayoutINS5_IJNSA_ILi2EEESB_SB_EEENS5_IJSB_NSA_ILi0EEESW_EEEEENS5_IJNS4_10UnderscoreESZ_SZ_EEEEENS4_13SM90_TMA_LOADENS4_14ComposedLayoutINS4_7SwizzleILi3ELi4ELi3EEENS4_18smem_ptr_flag_bitsILi16EEENST_INS5_IJNSA_ILi8EEESG_EEENS5_IJSG_SB_EEEEEEEvNS4_8identityES12_S1C_vS1D_EENS_8epilogue10collective6detail29Sm90TmaWarpSpecializedAdapterINS1G_15DefaultEpilogueISI_SJ_SJ_NS1F_6thread17LinearCombinationISI_Li1EffLNS1K_9ScaleType4KindE0ELNS_15FloatRoundStyleE2ESI_EENS1_15EpilogueDefaultEEEEEvvEEEEvNT_6ParamsE)
        /*0014*/ 	.word	0x00000788


	//----- nvinfo : EIATTR_MIN_STACK_SIZE
	.align		4
.L_17:
        /*0018*/ 	.byte	0x04, 0x12
        /*001a*/ 	.short	(.L_19 - .L_18)
	.align		4
.L_18:
        /*001c*/ 	.word	index@(_ZN7cutlass13device_kernelINS_4gemm6kernel13GemmUniversalIN4cute5tupleIJiiiiEEENS1_10collective13CollectiveMmaINS1_34MainloopSm90TmaGmmaWarpSpecializedILi4ENS5_IJNS4_1CILi1EEESB_SB_EEENS1_35KernelTmaWarpSpecializedCooperativeEEENS5_IJNSA_ILi256EEESF_NSA_ILi64EEEEEENS_6half_tENS5_IJlSB_lEEESI_SJ_NS4_8TiledMMAINS4_8MMA_AtomIJNS4_4SM904GMMA26MMA_64x256x16_F32F16F16_SSILNSN_5MajorE0ELSP_0ELNSN_7ScaleInE1ELSQ_1EEEEEENS4_6LayoutINS5_IJNSA_ILi2EEESB_SB_EEENS5_IJSB_NSA_ILi0EEESW_EEEEENS5_IJNS4_10UnderscoreESZ_SZ_EEEEENS4_13SM90_TMA_LOADENS4_14ComposedLayoutINS4_7SwizzleILi3ELi4ELi3EEENS4_18smem_ptr_flag_bitsILi16EEENST_INS5_IJNSA_ILi8EEESG_EEENS5_IJSG_SB_EEEEEEEvNS4_8identityES12_S1C_vS1D_EENS_8epilogue10collective6detail29Sm90TmaWarpSpecializedAdapterINS1G_15DefaultEpilogueISI_SJ_SJ_NS1F_6thread17LinearCombinationISI_Li1EffLNS1K_9ScaleType4KindE0ELNS_15FloatRoundStyleE2ESI_EENS1_15EpilogueDefaultEEEEEvvEEEEvNT_6ParamsE)
        /*0020*/ 	.word	0x00000788
.L_19:


//--------------------- .nv.compat                --------------------------
	.section	.nv.compat,"",@"SHT_CUDA_COMPAT_INFO"
	.align	4
        /*0000*/ 	.byte	0x02, 0x09, 0x01, 0x00, 0x02, 0x02, 0x04, 0x00, 0x02, 0x05, 0x05, 0x00, 0x03, 0x07, 0x01, 0x01
        /*0010*/ 	.byte	0x02, 0x03, 0x01, 0x00, 0x02, 0x06, 0x01, 0x00, 0x04, 0x0b, 0x08, 0x00, 0x00, 0x00, 0x00, 0x00
        /*0020*/ 	.byte	0x00, 0x00, 0x00, 0x00


//--------------------- .nv.info._ZN7cutlass13device_kernelINS_4gemm6kernel13GemmUniversalIN4cute5tupleIJiiiiEEENS1_10collective13CollectiveMmaINS1_34MainloopSm90TmaGmmaWarpSpecializedILi4ENS5_IJNS4_1CILi1EEESB_SB_EEENS1_35KernelTmaWarpSpecializedCooperativeEEENS5_IJNSA_ILi256EEESF_NSA_ILi64EEEEEENS_6half_tENS5_IJlSB_lEEESI_SJ_NS4_8TiledMMAINS4_8MMA_AtomIJNS4_4SM904GMMA26MMA_64x256x16_F32F16F16_SSILNSN_5MajorE0ELSP_0ELNSN_7ScaleInE1ELSQ_1EEEEEENS4_6LayoutINS5_IJNSA_ILi2EEESB_SB_EEENS5_IJSB_NSA_ILi0EEESW_EEEEENS5_IJNS4_10UnderscoreESZ_SZ_EEEEENS4_13SM90_TMA_LOADENS4_14ComposedLayoutINS4_7SwizzleILi3ELi4ELi3EEENS4_18smem_ptr_flag_bitsILi16EEENST_INS5_IJNSA_ILi8EEESG_EEENS5_IJSG_SB_EEEEEEEvNS4_8identityES12_S1C_vS1D_EENS_8epilogue10collective6detail29Sm90TmaWarpSpecializedAdapterINS1G_15DefaultEpilogueISI_SJ_SJ_NS1F_6thread17LinearCombinationISI_Li1EffLNS1K_9ScaleType4KindE0ELNS_15FloatRoundStyleE2ESI_EENS1_15EpilogueDefaultEEEEEvvEEEEvNT_6ParamsE --------------------------
	.section	.nv.info._ZN7cutlass13device_kernelINS_4gemm6kernel13GemmUniversalIN4cute5tupleIJiiiiEEENS1_10collective13CollectiveMmaINS1_34MainloopSm90TmaGmmaWarpSpecializedILi4ENS5_IJNS4_1CILi1EEESB_SB_EEENS1_35KernelTmaWarpSpecializedCooperativeEEENS5_IJNSA_ILi256EEESF_NSA_ILi64EEEEEENS_6half_tENS5_IJlSB_lEEESI_SJ_NS4_8TiledMMAINS4_8MMA_AtomIJNS4_4SM904GMMA26MMA_64x256x16_F32F16F16_SSILNSN_5MajorE0ELSP_0ELNSN_7ScaleInE1ELSQ_1EEEEEENS4_6LayoutINS5_IJNSA_ILi2EEESB_SB_EEENS5_IJSB_NSA_ILi0EEESW_EEEEENS5_IJNS4_10UnderscoreESZ_SZ_EEEEENS4_13SM90_TMA_LOADENS4_14ComposedLayoutINS4_7SwizzleILi3ELi4ELi3EEENS4_18smem_ptr_flag_bitsILi16EEENST_INS5_IJNSA_ILi8EEESG_EEENS5_IJSG_SB_EEEEEEEvNS4_8identityES12_S1C_vS1D_EENS_8epilogue10collective6detail29Sm90TmaWarpSpecializedAdapterINS1G_15DefaultEpilogueISI_SJ_SJ_NS1F_6thread17LinearCombinationISI_Li1EffLNS1K_9ScaleType4KindE0ELNS_15FloatRoundStyleE2ESI_EENS1_15EpilogueDefaultEEEEEvvEEEEvNT_6ParamsE,"",@"SHT_CUDA_INFO"
	.sectionflags	@""
	.align	4


	//----- nvinfo : EIATTR_CUDA_API_VERSION
	.align		4
        /*0000*/ 	.byte	0x04, 0x37
        /*0002*/ 	.short	(.L_21 - .L_20)
.L_20:
        /*0004*/ 	.word	0x00000082


	//----- nvinfo : EIATTR_KPARAM_INFO
	.align		4
.L_21:
        /*0008*/ 	.byte	0x04, 0x17
        /*000a*/ 	.short	(.L_23 - .L_22)
.L_22:
        /*000c*/ 	.word	0x00000000
        /*0010*/ 	.short	0x0000
        /*0012*/ 	.short	0x0070
        /*0014*/ 	.byte	0x00, 0xf0, 0x01, 0x10


	//----- nvinfo : EIATTR_SPARSE_MMA_MASK
	.align		4
.L_23:
        /*0018*/ 	.byte	0x03, 0x50
        /*001a*/ 	.short	0x0000


	//----- nvinfo : EIATTR_MAXREG_COUNT
	.align		4
        /*001c*/ 	.byte	0x03, 0x1b
        /*001e*/ 	.short	0x00a8


	//----- nvinfo : EIATTR_NUM_BARRIERS
	.align		4
        /*0020*/ 	.byte	0x02, 0x4c
        /*0022*/ 	.byte	0x01
	.zero		1


	//----- nvinfo : EIATTR_EXTERNS
	.align		4
        /*0024*/ 	.byte	0x04, 0x0f
        /*0026*/ 	.short	(.L_25 - .L_24)


	//   ....[0]....
	.align		4
.L_24:
        /*0028*/ 	.word	index@(__assertfail)


	//----- nvinfo : EIATTR_ANNOTATIONS
	.align		4
.L_25:
        /*002c*/ 	.byte	0x04, 0x55
        /*002e*/ 	.short	(.L_27 - .L_26)


	//   ....[0]....
.L_26:
        /*0030*/ 	.word	0x00000001
        /*0034*/ 	.byte	0x90, 0x06, 0x00, 0x00, 0x01, 0x00, 0x00, 0x00, 0xb0, 0x06, 0x00, 0x00, 0x01, 0x00, 0x00, 0x00
        /* <DEDUP_REMOVED lines=713> */
        /*2cd4*/ 	.byte	0xc0, 0xad, 0x01, 0x00, 0x01, 0x00, 0x00, 0x00, 0xe0, 0xad, 0x01, 0x00


	//----- nvinfo : EIATTR_MERCURY_ISA_VERSION
	.align		4
.L_27:
        /*2ce0*/ 	.byte	0x03, 0x5f
        /*2ce2*/ 	.short	0x0101


	//----- nvinfo : EIATTR_INT_WARP_WIDE_INSTR_OFFSETS
	.align		4
        /*2ce4*/ 	.byte	0x04, 0x31
        /*2ce6*/ 	.short	(.L_29 - .L_28)


	//   ....[0]....
.L_28:
        /*2ce8*/ 	.word	0x00000500


	//   ....[1]....
        /*2cec*/ 	.word	0x00000510


	//   ....[2]....
        /*2cf0*/ 	.word	0x000005a0


	//----- nvinfo : EIATTR_COOP_GROUP_MASK_REGIDS
	.align		4
.L_29:
        /*2cf4*/ 	.byte	0x04, 0x29
        /*2cf6*/ 	.short	(.L_31 - .L_30)


	//   ....[0]....
.L_30:
        /*2cf8*/ 	.word	0xffffffff


	//   ....[1]....
        /*2cfc*/ 	.word	0xffffffff


	//   ....[2]....
        /*2d00*/ 	.word	0xffffffff


	//   ....[3]....
        /*2d04*/ 	.word	0xffffffff


	//   ....[4]....
        /*2d08*/ 	.word	0xffffffff


	//----- nvinfo : EIATTR_COOP_GROUP_INSTR_OFFSETS
	.align		4
.L_31:
        /*2d0c*/ 	.byte	0x04, 0x28
        /*2d0e*/ 	.short	(.L_33 - .L_32)


	//   ....[0]....
.L_32:
        /*2d10*/ 	.word	0x00000070


	//   ....[1]....
        /*2d14*/ 	.word	0x00000080


	//   ....[2]....
        /*2d18*/ 	.word	0x000001a0


	//   ....[3]....
        /*2d1c*/ 	.word	0x000003b0


	//   ....[4]....
        /*2d20*/ 	.word	0x00001170


	//----- nvinfo : EIATTR_REG_RECONFIG
	.align		4
.L_33:
        /*2d24*/ 	.byte	0x01, 0x54
	.zero		2


	//----- nvinfo : EIATTR_SYSCALL_OFFSETS
	.align		4
        /*2d28*/ 	.byte	0x04, 0x46
        /*2d2a*/ 	.short	(.L_35 - .L_34)


	//   ....[0]....
.L_34:
        /*2d2c*/ 	.word	0x00001320


	//----- nvinfo : EIATTR_MBARRIER_INSTR_OFFSETS
	.align		4
.L_35:
        /*2d30*/ 	.byte	0x04, 0x39
        /*2d32*/ 	.short	(.L_37 - .L_36)


	//   ....[0]....
.L_36:
        /*2d34*/ 	.word	0x00000320
        /*2d38*/ 	.word	0x000000ff
        /*2d3c*/ 	.word	0x00000000
        /*2d40*/ 	.short	0x0100
        /*2d42*/ 	.byte	0x08
	.zero		1


	//   ....[1]....
        /*2d44*/ 	.word	0x00000330
        /*2d48*/ 	.word	0x000000ff
        /*2d4c*/ 	.word	0x00000020
        /*2d50*/ 	.short	0x0100
        /*2d52*/ 	.byte	0x08
	.zero		1


	//   ....[2]....
        /*2d54*/ 	.word	0x00000340
        /*2d58*/ 	.word	0x000000ff
        /*2d5c*/ 	.word	0x00000008
        /*2d60*/ 	.short	0x0100
        /*2d62*/ 	.byte	0x08
	.zero		1


	//   ....[3]....
        /*2d64*/ 	.word	0x00000350
        /*2d68*/ 	.word	0x000000ff
        /*2d6c*/ 	.word	0x00000028
        /*2d70*/ 	.short	0x0100
        /*2d72*/ 	.byte	0x08
	.zero		1


	//   ....[4]....
        /*2d74*/ 	.word	0x00000360
        /*2d78*/ 	.word	0x000000ff
        /*2d7c*/ 	.word	0x00000010
        /*2d80*/ 	.short	0x0100
        /*2d82*/ 	.byte	0x08
	.zero		1


	//   ....[5]....
        /*2d84*/ 	.word	0x00000370
        /*2d88*/ 	.word	0x000000ff
        /*2d8c*/ 	.word	0x00000030
        /*2d90*/ 	.short	0x0100
        /*2d92*/ 	.byte	0x08
	.zero		1


	//   ....[6]....
        /*2d94*/ 	.word	0x00000380
        /*2d98*/ 	.word	0x000000ff
        /*2d9c*/ 	.word	0x00000018
        /*2da0*/ 	.short	0x0100
        /*2da2*/ 	.byte	0x08
	.zero		1


	//   ....[7]....
        /*2da4*/ 	.word	0x00000390
        /*2da8*/ 	.word	0x000000ff
        /*2dac*/ 	.word	0x00000038
        /*2db0*/ 	.short	0x0100
        /*2db2*/ 	.byte	0x08
	.zero		1


	//   ....[8]....
        /*2db4*/ 	.word	0x00000620
        /*2db8*/ 	.word	0x000000ff
        /*2dbc*/ 	.word	0x00000050
        /*2dc0*/ 	.short	0x0100
        /*2dc2*/ 	.byte	0x10
	.zero		1


	//   ....[9]....
        /*2dc4*/ 	.word	0x000006c0
        /*2dc8*/ 	.word	0x000000ff
        /*2dcc*/ 	.word	0x00000058
        /*2dd0*/ 	.short	0x0100
        /*2dd2*/ 	.byte	0x10
	.zero		1


	//   ....[10]....
        /*2dd4*/ 	.word	0x000013c0
        /*2dd8*/ 	.word	0x00000003
        /*2ddc*/ 	.word	0x00000000
        /*2de0*/ 	.short	0x010a
        /*2de2*/ 	.byte	0x3f
	.zero		1


	//   ....[11]....
        /*2de4*/ 	.word	0x00001400
        /*2de8*/ 	.word	0x00000003
        /*2dec*/ 	.word	0x00000000
        /*2df0*/ 	.short	0x010a
        /*2df2*/ 	.byte	0x3f
	.zero		1


	//   ....[12]....
        /*2df4*/ 	.word	0x00004a00
        /*2df8*/ 	.word	0x000000ff
        /*2dfc*/ 	.word	0x00000000
        /*2e00*/ 	.short	0x010a
        /*2e02*/ 	.byte	0x08
	.zero		1


	//   ....[13]....
        /*2e04*/ 	.word	0x00004a40
        /*2e08*/ 	.word	0x000000ff
        /*2e0c*/ 	.word	0x00000000
        /*2e10*/ 	.short	0x010a
        /*2e12*/ 	.byte	0x08
	.zero		1


	//   ....[14]....
        /*2e14*/ 	.word	0x00008b10
        /*2e18*/ 	.word	0x000000ff
        /*2e1c*/ 	.word	0x00000000
        /*2e20*/ 	.short	0x0101
        /*2e22*/ 	.byte	0x0c
	.zero		1


	//   ....[15]....
        /*2e24*/ 	.word	0x00008d00
        /*2e28*/ 	.word	0x000000ff
        /*2e2c*/ 	.word	0x00000000
        /*2e30*/ 	.short	0x0101
        /*2e32*/ 	.byte	0x04
	.zero		1


	//   ....[16]....
        /*2e34*/ 	.word	0x0001a9a0
        /*2e38*/ 	.word	0x0000000e
        /*2e3c*/ 	.word	0x00000020
        /*2e40*/ 	.short	0x010a
        /*2e42*/ 	.byte	0x3f
	.zero		1


	//   ....[17]....
        /*2e44*/ 	.word	0x0001ad50
        /*2e48*/ 	.word	0x00000002
        /*2e4c*/ 	.word	0x00000058
        /*2e50*/ 	.short	0x0101
        /*2e52*/ 	.byte	0x3f
	.zero		1


	//   ....[18]....
        /*2e54*/ 	.word	0x0001b4e0
        /*2e58*/ 	.word	0x00000005
        /*2e5c*/ 	.word	0x00000000
        /*2e60*/ 	.short	0x010a
        /*2e62*/ 	.byte	0x3f
	.zero		1


	//   ....[19]....
        /*2e64*/ 	.word	0x0001b570
        /*2e68*/ 	.word	0x00000005
        /*2e6c*/ 	.word	0x00000000
        /*2e70*/ 	.short	0x010a
        /*2e72*/ 	.byte	0x3f
	.zero		1


	//   ....[20]....
        /*2e74*/ 	.word	0x0001b600
        /*2e78*/ 	.word	0x00000005
        /*2e7c*/ 	.word	0x00000000
        /*2e80*/ 	.short	0x010a
        /*2e82*/ 	.byte	0x3f
	.zero		1


	//   ....[21]....
        /*2e84*/ 	.word	0x0001b690
        /*2e88*/ 	.word	0x00000003
        /*2e8c*/ 	.word	0x00000000
        /*2e90*/ 	.short	0x010a
        /*2e92*/ 	.byte	0x3f
	.zero		1


	//   ....[22]....
        /*2e94*/ 	.word	0x0001b6f0
        /*2e98*/ 	.word	0x00000003
        /*2e9c*/ 	.word	0x00000000
        /*2ea0*/ 	.short	0x010a
        /*2ea2*/ 	.byte	0x3f
	.zero		1


	//   ....[23]....
        /*2ea4*/ 	.word	0x0001b750
        /*2ea8*/ 	.word	0x00000005
        /*2eac*/ 	.word	0x00000000
        /*2eb0*/ 	.short	0x010a
        /*2eb2*/ 	.byte	0x3f
	.zero		1


	//   ....[24]....
        /*2eb4*/ 	.word	0x0001b820
        /*2eb8*/ 	.word	0x0000000e
        /*2ebc*/ 	.word	0x00000020
        /*2ec0*/ 	.short	0x010a
        /*2ec2*/ 	.byte	0x3f
	.zero		1


	//   ....[25]....
        /*2ec4*/ 	.word	0x0001b8f0
        /*2ec8*/ 	.word	0x00000005
        /*2ecc*/ 	.word	0x00000000
        /*2ed0*/ 	.short	0x010a
        /*2ed2*/ 	.byte	0x3f
	.zero		1


	//   ....[26]....
        /*2ed4*/ 	.word	0x0001b940
        /*2ed8*/ 	.word	0x00000005
        /*2edc*/ 	.word	0x00000000
        /*2ee0*/ 	.short	0x010a
        /*2ee2*/ 	.byte	0x3f
	.zero		1


	//   ....[27]....
        /*2ee4*/ 	.word	0x0001b990
        /*2ee8*/ 	.word	0x00000005
        /*2eec*/ 	.word	0x00000000
        /*2ef0*/ 	.short	0x010a
        /*2ef2*/ 	.byte	0x3f
	.zero		1


	//----- nvinfo : EIATTR_NUM_MBARRIERS
	.align		4
.L_37:
        /*2ef4*/ 	.byte	0x03, 0x38
        /*2ef6*/ 	.short	0x000a


	//----- nvinfo : EIATTR_EXIT_INSTR_OFFSETS
	.align		4
        /*2ef8*/ 	.byte	0x04, 0x1c
        /*2efa*/ 	.short	(.L_39 - .L_38)


	//   ....[0]....
.L_38:
        /*2efc*/ 	.word	0x00000720


	//   ....[1]....
        /*2f00*/ 	.word	0x00001090


	//   ....[2]....
        /*2f04*/ 	.word	0x00019f20


	//   ....[3]....
        /*2f08*/ 	.word	0x0001a630


	//   ....[4]....
        /*2f0c*/ 	.word	0x0001b6e0


	//----- nvinfo : EIATTR_MAX_THREADS
	.align		4
.L_39:
        /*2f10*/ 	.byte	0x04, 0x05
        /*2f12*/ 	.short	(.L_41 - .L_40)
.L_40:
        /*2f14*/ 	.word	0x00000180
        /*2f18*/ 	.word	0x00000001
        /*2f1c*/ 	.word	0x00000001


	//----- nvinfo : EIATTR_CRS_STACK_SIZE
	.align		4
.L_41:
        /*2f20*/ 	.byte	0x04, 0x1e
        /*2f22*/ 	.short	(.L_43 - .L_42)
.L_42:
        /*2f24*/ 	.word	0x00000000


	//----- nvinfo : EIATTR_CBANK_PARAM_SIZE
	.align		4
.L_43:
        /*2f28*/ 	.byte	0x03, 0x19
        /*2f2a*/ 	.short	0x0470


	//----- nvinfo : EIATTR_PARAM_CBANK
	.align		4
        /*2f2c*/ 	.byte	0x04, 0x0a
        /*2f2e*/ 	.short	(.L_45 - .L_44)
	.align		4
.L_44:
        /*2f30*/ 	.word	index@(.nv.constant0._ZN7cutlass13device_kernelINS_4gemm6kernel13GemmUniversalIN4cute5tupleIJiiiiEEENS1_10collective13CollectiveMmaINS1_34MainloopSm90TmaGmmaWarpSpecializedILi4ENS5_IJNS4_1CILi1EEESB_SB_EEENS1_35KernelTmaWarpSpecializedCooperativeEEENS5_IJNSA_ILi256EEESF_NSA_ILi64EEEEEENS_6half_tENS5_IJlSB_lEEESI_SJ_NS4_8TiledMMAINS4_8MMA_AtomIJNS4_4SM904GMMA26MMA_64x256x16_F32F16F16_SSILNSN_5MajorE0ELSP_0ELNSN_7ScaleInE1ELSQ_1EEEEEENS4_6LayoutINS5_IJNSA_ILi2EEESB_SB_EEENS5_IJSB_NSA_ILi0EEESW_EEEEENS5_IJNS4_10UnderscoreESZ_SZ_EEEEENS4_13SM90_TMA_LOADENS4_14ComposedLayoutINS4_7SwizzleILi3ELi4ELi3EEENS4_18smem_ptr_flag_bitsILi16EEENST_INS5_IJNSA_ILi8EEESG_EEENS5_IJSG_SB_EEEEEEEvNS4_8identityES12_S1C_vS1D_EENS_8epilogue10collective6detail29Sm90TmaWarpSpecializedAdapterINS1G_15DefaultEpilogueISI_SJ_SJ_NS1F_6thread17LinearCombinationISI_Li1EffLNS1K_9ScaleType4KindE0ELNS_15FloatRoundStyleE2ESI_EENS1_15EpilogueDefaultEEEEEvvEEEEvNT_6ParamsE)
        /*2f34*/ 	.short	0x0210
        /*2f36*/ 	.short	0x0470


	//----- nvinfo : EIATTR_SW_WAR
	.align		4
.L_45:
        /*2f38*/ 	.byte	0x04, 0x36
        /*2f3a*/ 	.short	(.L_47 - .L_46)
.L_46:
        /*2f3c*/ 	.word	0x00000008
.L_47:


//--------------------- .nv.callgraph             --------------------------
	.section	.nv.callgraph,"",@"SHT_CUDA_CALLGRAPH"
	.align	4
	.sectionentsize	8
	.align		4
        /*0000*/ 	.word	0x00000000
	.align		4
        /*0004*/ 	.word	0xffffffff
	.align		4
        /*0008*/ 	.word	index@(_ZN7cutlass13device_kernelINS_4gemm6kernel13GemmUniversalIN4cute5tupleIJiiiiEEENS1_10collective13CollectiveMmaINS1_34MainloopSm90TmaGmmaWarpSpecializedILi4ENS5_IJNS4_1CILi1EEESB_SB_EEENS1_35KernelTmaWarpSpecializedCooperativeEEENS5_IJNSA_ILi256EEESF_NSA_ILi64EEEEEENS_6half_tENS5_IJlSB_lEEESI_SJ_NS4_8TiledMMAINS4_8MMA_AtomIJNS4_4SM904GMMA26MMA_64x256x16_F32F16F16_SSILNSN_5MajorE0ELSP_0ELNSN_7ScaleInE1ELSQ_1EEEEEENS4_6LayoutINS5_IJNSA_ILi2EEESB_SB_EEENS5_IJSB_NSA_ILi0EEESW_EEEEENS5_IJNS4_10UnderscoreESZ_SZ_EEEEENS4_13SM90_TMA_LOADENS4_14ComposedLayoutINS4_7SwizzleILi3ELi4ELi3EEENS4_18smem_ptr_flag_bitsILi16EEENST_INS5_IJNSA_ILi8EEESG_EEENS5_IJSG_SB_EEEEEEEvNS4_8identityES12_S1C_vS1D_EENS_8epilogue10collective6detail29Sm90TmaWarpSpecializedAdapterINS1G_15DefaultEpilogueISI_SJ_SJ_NS1F_6thread17LinearCombinationISI_Li1EffLNS1K_9ScaleType4KindE0ELNS_15FloatRoundStyleE2ESI_EENS1_15EpilogueDefaultEEEEEvvEEEEvNT_6ParamsE)
	.align		4
        /*000c*/ 	.word	index@(__assertfail)
	.align		4
        /*0010*/ 	.word	0x00000000
	.align		4
        /*0014*/ 	.word	0xfffffffe
	.align		4
        /*0018*/ 	.word	0x00000000
	.align		4
        /*001c*/ 	.word	0xfffffffd
	.align		4
        /*0020*/ 	.word	0x00000000
	.align		4
        /*0024*/ 	.word	0xfffffffc


//--------------------- .nv.constant4             --------------------------
	.section	.nv.constant4,"a",@progbits
	.align	8
	.align		8
.nv.constant4:
        /*0000*/ 	.dword	__assertfail
	.align		8
        /*0008*/ 	.dword	__unnamed_1
	.align		8
        /*0010*/ 	.dword	_ZN40_INTERNAL_8e556728_4_k_cu_5e98c620_195044cuda3std3__45__cpo5beginE
	.align		8
        /*0018*/ 	.dword	_ZN40_INTERNAL_8e556728_4_k_cu_5e98c620_195044cuda3std3__45__cpo3endE
	.align		8
        /*0020*/ 	.dword	_ZN40_INTERNAL_8e556728_4_k_cu_5e98c620_195044cuda3std3__45__cpo6cbeginE
	.align		8
        /*0028*/ 	.dword	_ZN40_INTERNAL_8e556728_4_k_cu_5e98c620_195044cuda3std3__45__cpo4cendE
	.align		8
        /*0030*/ 	.dword	_ZN40_INTERNAL_8e556728_4_k_cu_5e98c620_195044cuda3std3__442_GLOBAL__N__8e556728_4_k_cu_5e98c620_195046ignoreE
	.align		8
        /*0038*/ 	.dword	_ZN40_INTERNAL_8e556728_4_k_cu_5e98c620_195044cuda3std3__419piecewise_constructE
	.align		8
        /*0040*/ 	.dword	_ZN40_INTERNAL_8e556728_4_k_cu_5e98c620_195044cuda3std3__48in_placeE
	.align		8
        /*0048*/ 	.dword	_ZN40_INTERNAL_8e556728_4_k_cu_5e98c620_195044cuda3std6ranges3__45__cpo4swapE
	.align		8
        /*0050*/ 	.dword	_ZN40_INTERNAL_8e556728_4_k_cu_5e98c620_195044cuda3std6ranges3__45__cpo9iter_moveE
	.align		8
        /*0058*/ 	.dword	_ZN40_INTERNAL_8e556728_4_k_cu_5e98c620_195044cute7productE
	.align		8
        /*0060*/ 	.dword	_ZN40_INTERNAL_8e556728_4_k_cu_5e98c620_195044cute1_E
	.align		8
        /*0068*/ 	.dword	$str$22
	.align		8
        /*0070*/ 	.dword	$str$23


//--------------------- .text._ZN7cutlass13device_kernelINS_4gemm6kernel13GemmUniversalIN4cute5tupleIJiiiiEEENS1_10collective13CollectiveMmaINS1_34MainloopSm90TmaGmmaWarpSpecializedILi4ENS5_IJNS4_1CILi1EEESB_SB_EEENS1_35KernelTmaWarpSpecializedCooperativeEEENS5_IJNSA_ILi256EEESF_NSA_ILi64EEEEEENS_6half_tENS5_IJlSB_lEEESI_SJ_NS4_8TiledMMAINS4_8MMA_AtomIJNS4_4SM904GMMA26MMA_64x256x16_F32F16F16_SSILNSN_5MajorE0ELSP_0ELNSN_7ScaleInE1ELSQ_1EEEEEENS4_6LayoutINS5_IJNSA_ILi2EEESB_SB_EEENS5_IJSB_NSA_ILi0EEESW_EEEEENS5_IJNS4_10UnderscoreESZ_SZ_EEEEENS4_13SM90_TMA_LOADENS4_14ComposedLayoutINS4_7SwizzleILi3ELi4ELi3EEENS4_18smem_ptr_flag_bitsILi16EEENST_INS5_IJNSA_ILi8EEESG_EEENS5_IJSG_SB_EEEEEEEvNS4_8identityES12_S1C_vS1D_EENS_8epilogue10collective6detail29Sm90TmaWarpSpecializedAdapterINS1G_15DefaultEpilogueISI_SJ_SJ_NS1F_6thread17LinearCombinationISI_Li1EffLNS1K_9ScaleType4KindE0ELNS_15FloatRoundStyleE2ESI_EENS1_15EpilogueDefaultEEEEEvvEEEEvNT_6ParamsE --------------------------
	.section	.text._ZN7cutlass13device_kernelINS_4gemm6kernel13GemmUniversalIN4cute5tupleIJiiiiEEENS1_10collective13CollectiveMmaINS1_34MainloopSm90TmaGmmaWarpSpecializedILi4ENS5_IJNS4_1CILi1EEESB_SB_EEENS1_35KernelTmaWarpSpecializedCooperativeEEENS5_IJNSA_ILi256EEESF_NSA_ILi64EEEEEENS_6half_tENS5_IJlSB_lEEESI_SJ_NS4_8TiledMMAINS4_8MMA_AtomIJNS4_4SM904GMMA26MMA_64x256x16_F32F16F16_SSILNSN_5MajorE0ELSP_0ELNSN_7ScaleInE1ELSQ_1EEEEEENS4_6LayoutINS5_IJNSA_ILi2EEESB_SB_EEENS5_IJSB_NSA_ILi0EEESW_EEEEENS5_IJNS4_10UnderscoreESZ_SZ_EEEEENS4_13SM90_TMA_LOADENS4_14ComposedLayoutINS4_7SwizzleILi3ELi4ELi3EEENS4_18smem_ptr_flag_bitsILi16EEENST_INS5_IJNSA_ILi8EEESG_EEENS5_IJSG_SB_EEEEEEEvNS4_8identityES12_S1C_vS1D_EENS_8epilogue10collective6detail29Sm90TmaWarpSpecializedAdapterINS1G_15DefaultEpilogueISI_SJ_SJ_NS1F_6thread17LinearCombinationISI_Li1EffLNS1K_9ScaleType4KindE0ELNS_15FloatRoundStyleE2ESI_EENS1_15EpilogueDefaultEEEEEvvEEEEvNT_6ParamsE,"ax",@progbits
	.align	128
.text._ZN7cutlass13device_kernelINS_4gemm6kernel13GemmUniversalIN4cute5tupleIJiiiiEEENS1_10collective13CollectiveMmaINS1_34MainloopSm90TmaGmmaWarpSpecializedILi4ENS5_IJNS4_1CILi1EEESB_SB_EEENS1_35KernelTmaWarpSpecializedCooperativeEEENS5_IJNSA_ILi256EEESF_NSA_ILi64EEEEEENS_6half_tENS5_IJlSB_lEEESI_SJ_NS4_8TiledMMAINS4_8MMA_AtomIJNS4_4SM904GMMA26MMA_64x256x16_F32F16F16_SSILNSN_5MajorE0ELSP_0ELNSN_7ScaleInE1ELSQ_1EEEEEENS4_6LayoutINS5_IJNSA_ILi2EEESB_SB_EEENS5_IJSB_NSA_ILi0EEESW_EEEEENS5_IJNS4_10UnderscoreESZ_SZ_EEEEENS4_13SM90_TMA_LOADENS4_14ComposedLayoutINS4_7SwizzleILi3ELi4ELi3EEENS4_18smem_ptr_flag_bitsILi16EEENST_INS5_IJNSA_ILi8EEESG_EEENS5_IJSG_SB_EEEEEEEvNS4_8identityES12_S1C_vS1D_EENS_8epilogue10collective6detail29Sm90TmaWarpSpecializedAdapterINS1G_15DefaultEpilogueISI_SJ_SJ_NS1F_6thread17LinearCombinationISI_Li1EffLNS1K_9ScaleType4KindE0ELNS_15FloatRoundStyleE2ESI_EENS1_15EpilogueDefaultEEEEEvvEEEEvNT_6ParamsE:
        .type           _ZN7cutlass13device_kernelINS_4gemm6kernel13GemmUniversalIN4cute5tupleIJiiiiEEENS1_10collective13CollectiveMmaINS1_34MainloopSm90TmaGmmaWarpSpecializedILi4ENS5_IJNS4_1CILi1EEESB_SB_EEENS1_35KernelTmaWarpSpecializedCooperativeEEENS5_IJNSA_ILi256EEESF_NSA_ILi64EEEEEENS_6half_tENS5_IJlSB_lEEESI_SJ_NS4_8TiledMMAINS4_8MMA_AtomIJNS4_4SM904GMMA26MMA_64x256x16_F32F16F16_SSILNSN_5MajorE0ELSP_0ELNSN_7ScaleInE1ELSQ_1EEEEEENS4_6LayoutINS5_IJNSA_ILi2EEESB_SB_EEENS5_IJSB_NSA_ILi0EEESW_EEEEENS5_IJNS4_10UnderscoreESZ_SZ_EEEEENS4_13SM90_TMA_LOADENS4_14ComposedLayoutINS4_7SwizzleILi3ELi4ELi3EEENS4_18smem_ptr_flag_bitsILi16EEENST_INS5_IJNSA_ILi8EEESG_EEENS5_IJSG_SB_EEEEEEEvNS4_8identityES12_S1C_vS1D_EENS_8epilogue10collective6detail29Sm90TmaWarpSpecializedAdapterINS1G_15DefaultEpilogueISI_SJ_SJ_NS1F_6thread17LinearCombinationISI_Li1EffLNS1K_9ScaleType4KindE0ELNS_15FloatRoundStyleE2ESI_EENS1_15EpilogueDefaultEEEEEvvEEEEvNT_6ParamsE,@function
        .size           _ZN7cutlass13device_kernelINS_4gemm6kernel13GemmUniversalIN4cute5tupleIJiiiiEEENS1_10collective13CollectiveMmaINS1_34MainloopSm90TmaGmmaWarpSpecializedILi4ENS5_IJNS4_1CILi1EEESB_SB_EEENS1_35KernelTmaWarpSpecializedCooperativeEEENS5_IJNSA_ILi256EEESF_NSA_ILi64EEEEEENS_6half_tENS5_IJlSB_lEEESI_SJ_NS4_8TiledMMAINS4_8MMA_AtomIJNS4_4SM904GMMA26MMA_64x256x16_F32F16F16_SSILNSN_5MajorE0ELSP_0ELNSN_7ScaleInE1ELSQ_1EEEEEENS4_6LayoutINS5_IJNSA_ILi2EEESB_SB_EEENS5_IJSB_NSA_ILi0EEESW_EEEEENS5_IJNS4_10UnderscoreESZ_SZ_EEEEENS4_13SM90_TMA_LOADENS4_14ComposedLayoutINS4_7SwizzleILi3ELi4ELi3EEENS4_18smem_ptr_flag_bitsILi16EEENST_INS5_IJNSA_ILi8EEESG_EEENS5_IJSG_SB_EEEEEEEvNS4_8identityES12_S1C_vS1D_EENS_8epilogue10collective6detail29Sm90TmaWarpSpecializedAdapterINS1G_15DefaultEpilogueISI_SJ_SJ_NS1F_6thread17LinearCombinationISI_Li1EffLNS1K_9ScaleType4KindE0ELNS_15FloatRoundStyleE2ESI_EENS1_15EpilogueDefaultEEEEEvvEEEEvNT_6ParamsE,(.L_x_576 - _ZN7cutlass13device_kernelINS_4gemm6kernel13GemmUniversalIN4cute5tupleIJiiiiEEENS1_10collective13CollectiveMmaINS1_34MainloopSm90TmaGmmaWarpSpecializedILi4ENS5_IJNS4_1CILi1EEESB_SB_EEENS1_35KernelTmaWarpSpecializedCooperativeEEENS5_IJNSA_ILi256EEESF_NSA_ILi64EEEEEENS_6half_tENS5_IJlSB_lEEESI_SJ_NS4_8TiledMMAINS4_8MMA_AtomIJNS4_4SM904GMMA26MMA_64x256x16_F32F16F16_SSILNSN_5MajorE0ELSP_0ELNSN_7ScaleInE1ELSQ_1EEEEEENS4_6LayoutINS5_IJNSA_ILi2EEESB_SB_EEENS5_IJSB_NSA_ILi0EEESW_EEEEENS5_IJNS4_10UnderscoreESZ_SZ_EEEEENS4_13SM90_TMA_LOADENS4_14ComposedLayoutINS4_7SwizzleILi3ELi4ELi3EEENS4_18smem_ptr_flag_bitsILi16EEENST_INS5_IJNSA_ILi8EEESG_EEENS5_IJSG_SB_EEEEEEEvNS4_8identityES12_S1C_vS1D_EENS_8epilogue10collective6detail29Sm90TmaWarpSpecializedAdapterINS1G_15DefaultEpilogueISI_SJ_SJ_NS1F_6thread17LinearCombinationISI_Li1EffLNS1K_9ScaleType4KindE0ELNS_15FloatRoundStyleE2ESI_EENS1_15EpilogueDefaultEEEEEvvEEEEvNT_6ParamsE)
        .other          _ZN7cutlass13device_kernelINS_4gemm6kernel13GemmUniversalIN4cute5tupleIJiiiiEEENS1_10collective13CollectiveMmaINS1_34MainloopSm90TmaGmmaWarpSpecializedILi4ENS5_IJNS4_1CILi1EEESB_SB_EEENS1_35KernelTmaWarpSpecializedCooperativeEEENS5_IJNSA_ILi256EEESF_NSA_ILi64EEEEEENS_6half_tENS5_IJlSB_lEEESI_SJ_NS4_8TiledMMAINS4_8MMA_AtomIJNS4_4SM904GMMA26MMA_64x256x16_F32F16F16_SSILNSN_5MajorE0ELSP_0ELNSN_7ScaleInE1ELSQ_1EEEEEENS4_6LayoutINS5_IJNSA_ILi2EEESB_SB_EEENS5_IJSB_NSA_ILi0EEESW_EEEEENS5_IJNS4_10UnderscoreESZ_SZ_EEEEENS4_13SM90_TMA_LOADENS4_14ComposedLayoutINS4_7SwizzleILi3ELi4ELi3EEENS4_18smem_ptr_flag_bitsILi16EEENST_INS5_IJNSA_ILi8EEESG_EEENS5_IJSG_SB_EEEEEEEvNS4_8identityES12_S1C_vS1D_EENS_8epilogue10collective6detail29Sm90TmaWarpSpecializedAdapterINS1G_15DefaultEpilogueISI_SJ_SJ_NS1F_6thread17LinearCombinationISI_Li1EffLNS1K_9ScaleType4KindE0ELNS_15FloatRoundStyleE2ESI_EENS1_15EpilogueDefaultEEEEEvvEEEEvNT_6ParamsE,@"STO_CUDA_ENTRY STV_DEFAULT"
_ZN7cutlass13device_kernelINS_4gemm6kernel13GemmUniversalIN4cute5tupleIJiiiiEEENS1_10collective13CollectiveMmaINS1_34MainloopSm90TmaGmmaWarpSpecializedILi4ENS5_IJNS4_1CILi1EEESB_SB_EEENS1_35KernelTmaWarpSpecializedCooperativeEEENS5_IJNSA_ILi256EEESF_NSA_ILi64EEEEEENS_6half_tENS5_IJlSB_lEEESI_SJ_NS4_8TiledMMAINS4_8MMA_AtomIJNS4_4SM904GMMA26MMA_64x256x16_F32F16F16_SSILNSN_5MajorE0ELSP_0ELNSN_7ScaleInE1ELSQ_1EEEEEENS4_6LayoutINS5_IJNSA_ILi2EEESB_SB_EEENS5_IJSB_NSA_ILi0EEESW_EEEEENS5_IJNS4_10UnderscoreESZ_SZ_EEEEENS4_13SM90_TMA_LOADENS4_14ComposedLayoutINS4_7SwizzleILi3ELi4ELi3EEENS4_18smem_ptr_flag_bitsILi16EEENST_INS5_IJNSA_ILi8EEESG_EEENS5_IJSG_SB_EEEEEEEvNS4_8identityES12_S1C_vS1D_EENS_8epilogue10collective6detail29Sm90TmaWarpSpecializedAdapterINS1G_15DefaultEpilogueISI_SJ_SJ_NS1F_6thread17LinearCombinationISI_Li1EffLNS1K_9ScaleType4KindE0ELNS_15FloatRoundStyleE2ESI_EENS1_15EpilogueDefaultEEEEEvvEEEEvNT_6ParamsE:
[----:B------:R-:W0:Y:S02]  /*0000*/  LDC R1, c[0x0][0x28] ;  /* 0x00000a00ff017b82 */ /* 0x000e240000000800 */
[----:B0-----:R-:W-:Y:S01]  /*0010*/  VIADD R1, R1, 0xfffff878 ;  /* 0xfffff87801017836 */ /* 0x001fe20000000000 */
[----:B------:R-:W0:Y:S01]  /*0020*/  S2R R2, SR_TID.X ;  /* 0x0000000000027919 */ /* 0x000e220000002100 */
[----:B------:R-:W-:Y:S01]  /*0030*/  ELECT P0, URZ, PT ;  /* 0x00000000003f782f */ /* 0x000fe20003800000 */
[----:B------:R-:W-:Y:S01]  /*0040*/  BSSY B0, `(.L_x_0) ;  /* 0x0000015000007945 */ /* 0x000fe20003800000 */
[--C-:B0-----:R-:W-:Y:S02]  /*0050*/  SHF.R.U32.HI R0, RZ, 0x5, R2.reuse ;  /* 0x00000005ff007819 */ /* 0x101fe40000011602 */
[----:B------:R-:W-:-:S03]  /*0060*/  SHF.R.U32.HI R160, RZ, 0x7, R2 ;  /* 0x00000007ffa07819 */ /* 0x000fc60000011602 */
[----:B------:R-:W0:Y:S04]  /*0070*/  SHFL.IDX PT, R3, R0, RZ, 0x1f ;  /* 0x00001fff00037589 */ /* 0x000e2800000e0000 */
[----:B------:R-:W1:Y:S01]  /*0080*/  SHFL.IDX PT, R2, R160, RZ, 0x1f ;  /* 0x00001fffa0027589 */ /* 0x000e6200000e0000 */
[----:B0-----:R-:W-:Y:S02]  /*0090*/  R2UR UR10, R3 ;  /* 0x00000000030a72ca */ /* 0x001fe400000e0000 */
[----:B-1----:R-:W-:-:S11]  /*00a0*/  R2UR UR5, R2 ;  /* 0x00000000020572ca */ /* 0x002fd600000e0000 */
[----:B------:R-:W-:Y:S02]  /*00b0*/  USHF.R.S32.HI UR4, URZ, 0x1f, UR10 ;  /* 0x0000001f3f047899 */ /* 0x000fe4000801140a */
[----:B------:R-:W-:Y:S02]  /*00c0*/  ISETP.NE.OR P0, PT, RZ, UR10, !P0 ;  /* 0x0000000aff007c0c */ /* 0x000fe4000c705670 */
[----:B------:R-:W-:-:S04]  /*00d0*/  ULEA.HI UR4, UR4, UR10, URZ, 0x2 ;  /* 0x0000000a04047291 */ /* 0x000fc8000f8f103f */
[----:B------:R-:W-:-:S04]  /*00e0*/  ULOP3.LUT UR4, UR4, 0xfffffffc, URZ, 0xc0, !UPT ;  /* 0xfffffffc04047892 */ /* 0x000fc8000f8ec03f */
[----:B------:R-:W-:-:S03]  /*00f0*/  UIADD3 UR10, UR10, -UR4, URZ ;  /* 0x800000040a0a7290 */ /* 0x000fc6000fffe03f */
[----:B------:R-:W-:Y:S09]  /*0100*/  @P0 BRA `(.L_x_1) ;  /* 0x0000000000200947 */ /* 0x000ff20003800000 */
[----:B------:R-:W-:Y:S02]  /*0110*/  ULDC.64 UR6, c[0x0][0x198] ;  /* 0x0000660000067ab9 */ /* 0x000fe40000000a00 */
[----:B------:R-:W-:Y:S02]  /*0120*/  UIADD3 UR8, UP0, UR6, 0xf0, URZ ;  /* 0x000000f006087890 */ /* 0x000fe4000ff1e03f */
[----:B------:R-:W-:Y:S02]  /*0130*/  UIADD3 UR6, UP1, UR6, 0x1f0, URZ ;  /* 0x000001f006067890 */ /* 0x000fe4000ff3e03f */
[----:B------:R-:W-:Y:S02]  /*0140*/  UIADD3.X UR9, URZ, UR7, URZ, UP0, !UPT ;  /* 0x000000073f097290 */ /* 0x000fe400087fe43f */
[----:B------:R-:W-:-:S07]  /*0150*/  UIADD3.X UR7, URZ, UR7, URZ, UP1, !UPT ;  /* 0x000000073f077290 */ /* 0x000fce0008ffe43f */
[----:B------:R0:W-:Y:S02]  /*0160*/  UTMACCTL.PF [UR8] ;  /* 0x00000000080079b9 */ /* 0x0001e40008040000 */
[----:B------:R0:W-:Y:S02]  /*0170*/  UTMACCTL.PF [UR6] ;  /* 0x00000000060079b9 */ /* 0x0001e40008040000 */
[----:B0-----:R-:W-:Y:S01]  /*0180*/  NOP ;  /* 0x0000000000007918 */ /* 0x001fe20000000000 */
.L_x_1:
[----:B------:R-:W-:Y:S05]  /*0190*/  BSYNC B0 ;  /* 0x0000000000007941 */ /* 0x000fea0003800000 */
.L_x_0:
[----:B------:R-:W0:Y:S01]  /*01a0*/  SHFL.IDX PT, R2, R0, RZ, 0x1f ;  /* 0x00001fff00027589 */ /* 0x000e2200000e0000 */
[----:B------:R-:W-:Y:S01]  /*01b0*/  UISETP.NE.AND UP0, UPT, UR10, 0x3, UPT ;  /* 0x000000030a00788c */ /* 0x000fe2000bf05270 */
[----:B------:R-:W-:Y:S01]  /*01c0*/  ISETP.NE.AND P1, PT, RZ, UR5, PT ;  /* 0x00000005ff007c0c */ /* 0x000fe2000bf25270 */
[----:B------:R-:W-:Y:S02]  /*01d0*/  UIADD3 UR18, UR5, -0x1, URZ ;  /* 0xffffffff05127890 */ /* 0x000fe4000fffe03f */
[----:B------:R-:W-:Y:S02]  /*01e0*/  UISETP.EQ.OR UP0, UPT, UR10, URZ, !UP0 ;  /* 0x0000003f0a00728c */ /* 0x000fe4000c702670 */
[----:B------:R-:W-:Y:S02]  /*01f0*/  UISETP.GE.U32.AND UP1, UPT, UR18, 0x2, UPT ;  /* 0x000000021200788c */ /* 0x000fe4000bf26070 */
[----:B------:R-:W-:-:S04]  /*0200*/  UISETP.EQ.AND UP0, UPT, UR5, URZ, UP0 ;  /* 0x0000003f0500728c */ /* 0x000fc80008702270 */
[----:B------:R-:W-:-:S04]  /*0210*/  USEL UR40, URZ, 0x1, !UP0 ;  /* 0x000000013f287887 */ /* 0x000fc8000c000000 */
[----:B------:R-:W-:Y:S01]  /*0220*/  USEL UR40, UR40, 0x2, UP1 ;  /* 0x0000000228287887 */ /* 0x000fe20008800000 */
[----:B0-----:R-:W-:-:S13]  /*0230*/  ISETP.NE.AND P0, PT, R2, RZ, PT ;  /* 0x000000ff0200720c */ /* 0x001fda0003f05270 */
[----:B------:R-:W-:Y:S05]  /*0240*/  @P0 BRA `(.L_x_2) ;  /* 0x0000000000580947 */ /* 0x000fea0003800000 */
[----:B------:R-:W0:Y:S01]  /*0250*/  S2UR UR8, SR_CgaCtaId ;  /* 0x00000000000879c3 */ /* 0x000e220000008800 */
[----:B------:R-:W-:Y:S01]  /*0260*/  UMOV UR4, 0x400 ;  /* 0x0000040000047882 */ /* 0x000fe20000000000 */
[----:B------:R-:W-:Y:S01]  /*0270*/  UMOV UR5, 0x1 ;  /* 0x0000000100057882 */ /* 0x000fe20000000000 */
[----:B------:R-:W-:Y:S01]  /*0280*/  UMOV UR6, 0x100 ;  /* 0x0000010000067882 */ /* 0x000fe20000000000 */
[----:B------:R-:W-:Y:S01]  /*0290*/  ELECT P0, URZ, PT ;  /* 0x00000000003f782f */ /* 0x000fe20003800000 */
[----:B------:R-:W-:-:S04]  /*02a0*/  UIADD3 UR6, -UR6, 0x100000, URZ ;  /* 0x0010000006067890 */ /* 0x000fc8000fffe13f */
[----:B------:R-:W-:Y:S02]  /*02b0*/  USHF.L.U32 UR7, UR6, 0xb, URZ ;  /* 0x0000000b06077899 */ /* 0x000fe4000800063f */
[----:B------:R-:W-:Y:S02]  /*02c0*/  USHF.L.U32 UR6, UR6, 0x1, URZ ;  /* 0x0000000106067899 */ /* 0x000fe4000800063f */
[----:B0-----:R-:W-:Y:S02]  /*02d0*/  ULEA UR8, UR8, UR4, 0x18 ;  /* 0x0000000408087291 */ /* 0x001fe4000f8ec03f */
[----:B------:R-:W-:-:S04]  /*02e0*/  UIADD3 UR4, -UR5, 0x100000, URZ ;  /* 0x0010000005047890 */ /* 0x000fc8000fffe13f */
[----:B------:R-:W-:Y:S02]  /*02f0*/  USHF.L.U32 UR5, UR4, 0xb, URZ ;  /* 0x0000000b04057899 */ /* 0x000fe4000800063f */
[----:B------:R-:W-:Y:S01]  /*0300*/  USHF.L.U32 UR4, UR4, 0x1, URZ ;  /* 0x0000000104047899 */ /* 0x000fe2000800063f */
[----:B------:R-:W0:Y:S11]  /*0310*/  FENCE.VIEW.ASYNC.S ;  /* 0x00000000000073c6 */ /* 0x000e360000000000 */
[----:B0-----:R0:W1:Y:S01]  /*0320*/  SYNCS.EXCH.64 URZ, [UR8], UR4 ;  /* 0x00000004083f75b2 */ /* 0x0010620008000100 */
[----:B------:R0:W2:Y:S01]  /*0330*/  SYNCS.EXCH.64 URZ, [UR8+0x20], UR6 ;  /* 0x00002006083f75b2 */ /* 0x0000a20008000100 */
[----:B------:R0:W3:Y:S01]  /*0340*/  SYNCS.EXCH.64 URZ, [UR8+0x8], UR4 ;  /* 0x00000804083f75b2 */ /* 0x0000e20008000100 */
[----:B------:R0:W4:Y:S01]  /*0350*/  SYNCS.EXCH.64 URZ, [UR8+0x28], UR6 ;  /* 0x00002806083f75b2 */ /* 0x0001220008000100 */
[----:B------:R0:W0:Y:S01]  /*0360*/  SYNCS.EXCH.64 URZ, [UR8+0x10], UR4 ;  /* 0x00001004083f75b2 */ /* 0x0000220008000100 */
[----:B------:R0:W0:Y:S01]  /*0370*/  SYNCS.EXCH.64 URZ, [UR8+0x30], UR6 ;  /* 0x00003006083f75b2 */ /* 0x0000220008000100 */
[----:B------:R0:W0:Y:S01]  /*0380*/  SYNCS.EXCH.64 URZ, [UR8+0x18], UR4 ;  /* 0x00001804083f75b2 */ /* 0x0000220008000100 */
[----:B------:R0:W0:Y:S01]  /*0390*/  SYNCS.EXCH.64 URZ, [UR8+0x38], UR6 ;  /* 0x00003806083f75b2 */ /* 0x0000220008000100 */
[----:B------:R-:W-:Y:S01]  /*03a0*/  NOP ;  /* 0x0000000000007918 */ /* 0x000fe20000000000 */
.L_x_2:
[----:B------:R-:W5:Y:S01]  /*03b0*/  SHFL.IDX PT, R0, R0, RZ, 0x1f ;  /* 0x00001fff00007589 */ /* 0x000f6200000e0000 */
[----:B------:R-:W-:Y:S01]  /*03c0*/  ELECT P0, URZ, PT ;  /* 0x00000000003f782f */ /* 0x000fe20003800000 */
[----:B------:R-:W1:Y:S01]  /*03d0*/  S2UR UR17, SR_CTAID.Y ;  /* 0x00000000001179c3 */ /* 0x000e620000002600 */
[----:B0-----:R-:W-:Y:S01]  /*03e0*/  ULDC UR5, c[0x0][0x65c] ;  /* 0x0001970000057ab9 */ /* 0x001fe20000000800 */
[----:B------:R-:W-:Y:S01]  /*03f0*/  UMOV UR12, 0x20 ;  /* 0x00000020000c7882 */ /* 0x000fe20000000000 */
[----:B------:R-:W-:Y:S01]  /*0400*/  UISETP.NE.AND UP2, UPT, UR5, 0x1, UPT ;  /* 0x000000010500788c */ /* 0x000fe2000bf45270 */
[----:B------:R-:W-:Y:S01]  /*0410*/  NOP ;  /* 0x0000000000007918 */ /* 0x000fe20000000000 */
[----:B------:R-:W-:Y:S02]  /*0420*/  NOP ;  /* 0x0000000000007918 */ /* 0x000fe40000000000 */
[----:B------:R-:W-:Y:S01]  /*0430*/  UP2UR UR45, UPR, URZ, 0x4 ;  /* 0x000000043f2d7883 */ /* 0x000fe20008000000 */
[----:B------:R-:W0:Y:S01]  /*0440*/  S2UR UR4, SR_CTAID.X ;  /* 0x00000000000479c3 */ /* 0x000e220000002500 */
[----:B------:R-:W-:-:S02]  /*0450*/  PLOP3.LUT P2, PT, PT, PT, UP2, 0x80, 0x0 ;  /* 0x000000000000781c */ /* 0x000fc40003f4f028 */
[----:B------:R-:W-:Y:S02]  /*0460*/  PLOP3.LUT P4, PT, PT, PT, UP2, 0x80, 0x0 ;  /* 0x000000000000781c */ /* 0x000fe40003f8f028 */
[----:B------:R-:W-:Y:S01]  /*0470*/  PLOP3.LUT P3, PT, PT, PT, UP2, 0x80, 0x0 ;  /* 0x000000000000781c */ /* 0x000fe20003f6f028 */
[----:B------:R-:W-:Y:S01]  /*0480*/  @UP2 ULDC UR14, c[0x0][0x10] ;  /* 0x00000400000e2ab9 */ /* 0x000fe20000000800 */
[----:B------:R-:W-:Y:S01]  /*0490*/  @UP2 UMOV UR9, URZ ;  /* 0x0000003f00092c82 */ /* 0x000fe20008000000 */
[----:B------:R-:W-:Y:S01]  /*04a0*/  @!UP2 ULDC UR11, c[0x0][0xc] ;  /* 0x00000300000baab9 */ /* 0x000fe20000000800 */
[----:B-----5:R-:W-:Y:S01]  /*04b0*/  ISETP.NE.OR P0, PT, R0, RZ, !P0 ;  /* 0x000000ff0000720c */ /* 0x020fe20004705670 */
[----:B-1----:R-:W-:Y:S02]  /*04c0*/  @UP2 UMOV UR7, UR17 ;  /* 0x0000001100072c82 */ /* 0x002fe40008000000 */
[----:B------:R-:W-:Y:S01]  /*04d0*/  @UP2 UMOV UR8, UR7 ;  /* 0x0000000700082c82 */ /* 0x000fe20008000000 */
[----:B------:R-:W-:Y:S01]  /*04e0*/  @!UP2 UMOV UR7, UR17 ;  /* 0x000000110007ac82 */ /* 0x000fe20008000000 */
[----:B0-----:R-:W-:-:S08]  /*04f0*/  @UP2 UIMAD.WIDE.U32 UR14, UR4, UR14, UR8 ;  /* 0x0000000e040e22a5 */ /* 0x001fd0000f8e0008 */
[----:B------:R-:W-:Y:S01]  /*0500*/  VOTEU.ALL UP0, P0 ;  /* 0x00000000003f7886 */ /* 0x000fe20000000000 */
[----:B------:R-:W-:Y:S01]  /*0510*/  VOTEU.ALL UP1, P0 ;  /* 0x00000000003f7886 */ /* 0x000fe20000020000 */
[----:B------:R-:W-:-:S03]  /*0520*/  IMAD.U32 R2, RZ, RZ, UR14 ;  /* 0x0000000eff027e24 */ /* 0x000fc6000f8e00ff */
[----:B------:R-:W0:Y:S01]  /*0530*/  @!UP0 S2UR UR6, SR_CgaCtaId ;  /* 0x00000000000689c3 */ /* 0x000e220000008800 */
[----:B------:R-:W-:Y:S01]  /*0540*/  @!UP0 UMOV UR5, 0x400 ;  /* 0x0000040000058882 */ /* 0x000fe20000000000 */
[----:B------:R-:W-:-:S04]  /*0550*/  @!UP0 UIADD3 UR12, -UR12, 0x100000, URZ ;  /* 0x001000000c0c8890 */ /* 0x000fc8000fffe13f */
[----:B------:R-:W-:Y:S02]  /*0560*/  @!UP0 USHF.L.U32 UR13, UR12, 0xb, URZ ;  /* 0x0000000b0c0d8899 */ /* 0x000fe4000800063f */
[----:B------:R-:W-:Y:S01]  /*0570*/  @!UP0 USHF.L.U32 UR12, UR12, 0x1, URZ ;  /* 0x000000010c0c8899 */ /* 0x000fe2000800063f */
[----:B------:R-:W-:Y:S01]  /*0580*/  IMAD.U32 R3, RZ, RZ, UR15 ;  /* 0x0000000fff037e24 */ /* 0x000fe2000f8e00ff */
[----:B0-----:R-:W-:Y:S01]  /*0590*/  @!UP0 ULEA UR16, UR6, UR5, 0x18 ;  /* 0x0000000506108291 */ /* 0x001fe2000f8ec03f */
[----:B------:R-:W-:Y:S01]  /*05a0*/  VOTEU.ALL UP0, P0 ;  /* 0x00000000003f7886 */ /* 0x000fe20000000000 */
[----:B------:R-:W-:Y:S01]  /*05b0*/  PLOP3.LUT P0, PT, PT, PT, UP2, 0x80, 0x0 ;  /* 0x000000000000781c */ /* 0x000fe20003f0f028 */
[----:B------:R-:W-:Y:S01]  /*05c0*/  UMOV UR5, URZ ;  /* 0x0000003f00057c82 */ /* 0x000fe20008000000 */
[----:B------:R-:W-:Y:S01]  /*05d0*/  @UP2 UMOV UR6, URZ ;  /* 0x0000003f00062c82 */ /* 0x000fe20008000000 */
[----:B------:R-:W-:Y:S02]  /*05e0*/  @!UP2 UIMAD.WIDE.U32 UR8, UR11, UR7, UR4 ;  /* 0x000000070b08a2a5 */ /* 0x000fe4000f8e0004 */
[----:B------:R-:W-:-:S04]  /*05f0*/  @UP2 UIADD3 UR6, UR15, UR6, URZ ;  /* 0x000000060f062290 */ /* 0x000fc8000fffe03f */
[----:B------:R-:W-:Y:S01]  /*0600*/  IMAD.U32 R5, RZ, RZ, UR9 ;  /* 0x00000009ff057e24 */ /* 0x000fe2000f8e00ff */
[----:B------:R-:W0:Y:S02]  /*0610*/  FENCE.VIEW.ASYNC.S ;  /* 0x00000000000073c6 */ /* 0x000e240000000000 */
[----:B0-----:R0:W2:Y:S01]  /*0620*/  @!UP0 SYNCS.EXCH.64 URZ, [UR16+0x50], UR12 ;  /* 0x0000500c103f85b2 */ /* 0x0010a20008000100 */
[----:B------:R-:W-:Y:S01]  /*0630*/  @P2 IMAD.U32 R6, RZ, RZ, UR6 ;  /* 0x00000006ff062e24 */ /* 0x000fe2000f8e00ff */
[----:B------:R-:W-:Y:S01]  /*0640*/  MOV R4, UR8 ;  /* 0x0000000800047c02 */ /* 0x000fe20008000f00 */
[----:B------:R-:W-:Y:S01]  /*0650*/  @!P4 IMAD.MOV.U32 R6, RZ, RZ, R5 ;  /* 0x000000ffff06c224 */ /* 0x000fe200078e0005 */
[----:B------:R-:W-:Y:S01]  /*0660*/  @P0 MOV R7, R2 ;  /* 0x0000000200070202 */ /* 0x000fe20000000f00 */
[----:B------:R-:W-:Y:S02]  /*0670*/  IMAD.U32 R2, RZ, RZ, UR8 ;  /* 0x00000008ff027e24 */ /* 0x000fe4000f8e00ff */
[----:B------:R-:W-:Y:S01]  /*0680*/  IMAD.U32 R3, RZ, RZ, UR9 ;  /* 0x00000009ff037e24 */ /* 0x000fe2000f8e00ff */
[----:B------:R0:W-:Y:S01]  /*0690*/  STL [R1+0x200], R6 ;  /* 0x0002000601007387 */ /* 0x0001e20000100800 */
[----:B------:R-:W-:-:S05]  /*06a0*/  @!P3 IMAD.MOV.U32 R7, RZ, RZ, R2 ;  /* 0x000000ffff07b224 */ /* 0x000fca00078e0002 */
[----:B------:R0:W-:Y:S01]  /*06b0*/  STL [R1+0x204], R7 ;  /* 0x0002040701007387 */ /* 0x0001e20000100800 */
[----:B------:R0:W2:Y:S01]  /*06c0*/  @!UP1 SYNCS.EXCH.64 URZ, [UR16+0x58], UR12 ;  /* 0x0000580c103f95b2 */ /* 0x0000a20008000100 */
[----:B------:R-:W-:Y:S01]  /*06d0*/  NOP ;  /* 0x0000000000007918 */ /* 0x000fe20000000000 */
[----:B--234-:R-:W-:Y:S06]  /*06e0*/  BAR.SYNC.DEFER_BLOCKING 0x0 ;  /* 0x0000000000007b1d */ /* 0x01cfec0000010000 */
[----:B------:R-:W-:Y:S05]  /*06f0*/  @!P1 BRA `(.L_x_3) ;  /* 0x00000198000c9947 */ /* 0x000fea0003800000 */
[----:B------:R-:W-:-:S06]  /*0700*/  UISETP.GT.U32.AND UP0, UPT, UR18, 0x1, UPT ;  /* 0x000000011200788c */ /* 0x000fcc000bf04070 */
[----:B------:R-:W-:-:S13]  /*0710*/  PLOP3.LUT P0, PT, PT, PT, UP0, 0x80, 0x0 ;  /* 0x000000000000781c */ /* 0x000fda0003f0f008 */
[----:B0-----:R-:W-:Y:S05]  /*0720*/  @P0 EXIT ;  /* 0x000000000000094d */ /* 0x001fea0003800000 */
[----:B------:R-:W-:Y:S01]  /*0730*/  ULDC.64 UR8, c[0x0][0x650] ;  /* 0x0001940000087ab9 */ /* 0x000fe20000000a00 */
[----:B------:R-:W-:Y:S01]  /*0740*/  UMOV UR41, 0xffffffff ;  /* 0xffffffff00297882 */ /* 0x000fe20000000000 */
[----:B------:R-:W-:Y:S01]  /*0750*/  ISETP.GE.U32.AND P0, PT, R7, UR8, PT ;  /* 0x0000000807007c0c */ /* 0x000fe2000bf06070 */
[----:B------:R-:W-:Y:S01]  /*0760*/  UMOV UR42, 0xffffffff ;  /* 0xffffffff002a7882 */ /* 0x000fe20000000000 */
[----:B------:R-:W-:Y:S01]  /*0770*/  UMOV UR43, 0xffffffff ;  /* 0xffffffff002b7882 */ /* 0x000fe20000000000 */
[----:B------:R-:W-:Y:S02]  /*0780*/  PRMT R0, RZ, 0x7610, R0 ;  /* 0x00007610ff007816 */ /* 0x000fe40000000000 */
[----:B------:R-:W-:-:S13]  /*0790*/  ISETP.GE.U32.AND.EX P0, PT, R6, UR9, PT, P0 ;  /* 0x0000000906007c0c */ /* 0x000fda000bf06100 */
[----:B------:R-:W-:Y:S05]  /*07a0*/  @P0 BRA `(.L_x_4) ;  /* 0x0000000400800947 */ /* 0x000fea0003800000 */
[----:B------:R-:W-:Y:S01]  /*07b0*/  I2FP.F32.U32 R0, UR4 ;  /* 0x0000000400007c45 */ /* 0x000fe20008201000 */
[----:B------:R-:W-:Y:S01]  /*07c0*/  ULDC.64 UR16, c[0x0][0x628] ;  /* 0x00018a0000107ab9 */ /* 0x000fe20000000a00 */
[----:B------:R-:W-:Y:S01]  /*07d0*/  ULDC UR6, c[0x0][0x150] ;  /* 0x0000540000067ab9 */ /* 0x000fe20000000800 */
[----:B------:R-:W-:Y:S01]  /*07e0*/  ISETP.NE.U32.AND P0, PT, RZ, UR16, PT ;  /* 0x00000010ff007c0c */ /* 0x000fe2000bf05070 */
[----:B------:R-:W-:Y:S01]  /*07f0*/  ULDC UR15, c[0x0][0x630] ;  /* 0x00018c00000f7ab9 */ /* 0x000fe20000000800 */
[----:B------:R-:W-:Y:S01]  /*0800*/  FMUL R0, R0, UR6 ;  /* 0x0000000600007c20 */ /* 0x000fe20008400000 */
[----:B------:R-:W-:Y:S01]  /*0810*/  R2UR UR18, R7 ;  /* 0x00000000071272ca */ /* 0x000fe200000e0000 */
[----:B------:R-:W-:Y:S01]  /*0820*/  ULDC UR20, c[0x0][0x154] ;  /* 0x0000550000147ab9 */ /* 0x000fe20000000800 */
[----:B------:R-:W-:Y:S01]  /*0830*/  ISETP.NE.AND.EX P0, PT, RZ, UR17, PT, P0 ;  /* 0x00000011ff007c0c */ /* 0x000fe2000bf05300 */
[----:B------:R0:W1:Y:S01]  /*0840*/  F2I.U32.TRUNC.NTZ R2, R0 ;  /* 0x0000000000027305 */ /* 0x000062000020f000 */
[----:B------:R-:W-:-:S02]  /*0850*/  R2UR UR19, R6 ;  /* 0x00000000061372ca */ /* 0x000fc400000e0000 */
[----:B------:R-:W-:Y:S02]  /*0860*/  R2UR UR8, R7 ;  /* 0x00000000070872ca */ /* 0x000fe400000e0000 */
[----:B------:R-:W-:-:S07]  /*0870*/  R2UR UR9, R6 ;  /* 0x00000000060972ca */ /* 0x000fce00000e0000 */
[----:B0-----:R-:W-:Y:S08]  /*0880*/  @!P0 BRA `(.L_x_5) ;  /* 0x0000000000308947 */ /* 0x001ff00003800000 */
[----:B------:R-:W-:Y:S01]  /*0890*/  R2UR UR8, R7 ;  /* 0x00000000070872ca */ /* 0x000fe200000e0000 */
[----:B------:R-:W-:Y:S01]  /*08a0*/  ULDC UR6, c[0x0][0x634] ;  /* 0x00018d0000067ab9 */ /* 0x000fe20000000800 */
[----:B------:R-:W-:-:S11]  /*08b0*/  R2UR UR14, R6 ;  /* 0x00000000060e72ca */ /* 0x000fd600000e0000 */
[----:B------:R-:W-:-:S04]  /*08c0*/  UIADD3 UR6, UP0, UR8, UR6, URZ ;  /* 0x0000000608067290 */ /* 0x000fc8000ff1e03f */
[----:B------:R-:W-:-:S04]  /*08d0*/  UIADD3.X UR14, URZ, UR14, URZ, UP0, !UPT ;  /* 0x0000000e3f0e7290 */ /* 0x000fc800087fe43f */
[----:B------:R-:W-:-:S04]  /*08e0*/  UIMAD.WIDE.U32 UR8, UR14, UR16, URZ ;  /* 0x000000100e0872a5 */ /* 0x000fc8000f8e003f */
[----:B------:R-:W-:Y:S02]  /*08f0*/  UIMAD.WIDE.U32 UR10, UP0, UR6, UR17, UR8 ;  /* 0x00000011060a72a5 */ /* 0x000fe4000f800008 */
[----:B------:R-:W-:Y:S02]  /*0900*/  UIMAD.WIDE.U32 UR8, UR6, UR16, URZ ;  /* 0x00000010060872a5 */ /* 0x000fe4000f8e003f */
[----:B------:R-:W-:Y:S02]  /*0910*/  UIADD3.X UR13, URZ, URZ, URZ, UP0, !UPT ;  /* 0x0000003f3f0d7290 */ /* 0x000fe400087fe43f */
[----:B------:R-:W-:Y:S01]  /*0920*/  UIADD3 URZ, UP0, UR9, UR10, URZ ;  /* 0x0000000a093f7290 */ /* 0x000fe2000ff1e03f */
[----:B------:R-:W-:-:S03]  /*0930*/  UMOV UR12, UR11 ;  /* 0x0000000b000c7c82 */ /* 0x000fc60008000000 */
[----:B------:R-:W-:-:S12]  /*0940*/  UIMAD.WIDE.U32.X UR8, UR14, UR17, UR12, UP0 ;  /* 0x000000110e0872a5 */ /* 0x000fd800080e040c */
.L_x_5:
[----:B------:R-:W-:Y:S01]  /*0950*/  USHF.R.U64 UR43, UR8, UR15, UR9 ;  /* 0x0000000f082b7299 */ /* 0x000fe20008001209 */
[----:B------:R-:W-:Y:S01]  /*0960*/  I2FP.F32.U32 R0, UR7 ;  /* 0x0000000700007c45 */ /* 0x000fe20008201000 */
[----:B------:R-:W-:Y:S01]  /*0970*/  USHF.R.U32.HI UR5, URZ, UR15, UR9 ;  /* 0x0000000f3f057299 */ /* 0x000fe20008011609 */
[----:B-1----:R-:W-:Y:S01]  /*0980*/  R2UR UR12, R2 ;  /* 0x00000000020c72ca */ /* 0x002fe200000e0000 */
[----:B------:R-:W-:Y:S02]  /*0990*/  UIADD3 UR6, UP0, URZ, -UR43, URZ ;  /* 0x8000002b3f067290 */ /* 0x000fe4000ff1e03f */
[----:B------:R-:W-:Y:S01]  /*09a0*/  FMUL R0, R0, UR20 ;  /* 0x0000001400007c20 */ /* 0x000fe20008400000 */
[----:B------:R-:W-:Y:S01]  /*09b0*/  ULDC.64 UR8, c[0x0][0x620] ;  /* 0x0001880000087ab9 */ /* 0x000fe20000000a00 */
[----:B------:R-:W-:Y:S01]  /*09c0*/  UIADD3.X UR5, URZ, ~UR5, URZ, UP0, !UPT ;  /* 0x800000053f057290 */ /* 0x000fe200087fe43f */
[----:B------:R-:W-:Y:S01]  /*09d0*/  UMOV UR10, UR18 ;  /* 0x00000012000a7c82 */ /* 0x000fe20008000000 */
[----:B------:R-:W-:-:S02]  /*09e0*/  UMOV UR11, UR19 ;  /* 0x00000013000b7c82 */ /* 0x000fc40008000000 */
[----:B------:R-:W-:Y:S01]  /*09f0*/  UIMAD UR5, UR5, UR8, URZ ;  /* 0x00000008050572a4 */ /* 0x000fe2000f8e023f */
[----:B------:R-:W0:Y:S01]  /*0a00*/  F2I.U32.TRUNC.NTZ R0, R0 ;  /* 0x0000000000007305 */ /* 0x000e22000020f000 */
[----:B------:R-:W-:Y:S02]  /*0a10*/  UIMAD.WIDE.U32 UR10, UR6, UR8, UR10 ;  /* 0x00000008060a72a5 */ /* 0x000fe4000f8e000a */
[----:B------:R-:W-:Y:S01]  /*0a20*/  UIMAD UR6, UR6, UR9, UR5 ;  /* 0x00000009060672a4 */ /* 0x000fe2000f8e0205 */
[----:B------:R-:W-:Y:S01]  /*0a30*/  ULDC UR21, c[0x0][0x658] ;  /* 0x0001960000157ab9 */ /* 0x000fe20000000800 */
[----:B------:R-:W-:Y:S02]  /*0a40*/  UMOV UR19, 0xffffffff ;  /* 0xffffffff00137882 */ /* 0x000fe40000000000 */
[----:B------:R-:W-:Y:S01]  /*0a50*/  UIADD3 UR6, UR11, UR6, URZ ;  /* 0x000000060b067290 */ /* 0x000fe2000fffe03f */
[----:B------:R-:W-:Y:S01]  /*0a60*/  ULDC UR15, c[0x0][0x618] ;  /* 0x00018600000f7ab9 */ /* 0x000fe20000000800 */
[----:B------:R-:W-:Y:S01]  /*0a70*/  ULDC.64 UR8, c[0x0][0x640] ;  /* 0x0001900000087ab9 */ /* 0x000fe20000000a00 */
[----:B------:R-:W-:Y:S01]  /*0a80*/  USHF.L.U32 UR11, UR19, UR21, URZ ;  /* 0x00000015130b7299 */ /* 0x000fe2000800063f */
[----:B------:R-:W-:Y:S01]  /*0a90*/  ISETP.NE.U32.AND P0, PT, RZ, UR8, PT ;  /* 0x00000008ff007c0c */ /* 0x000fe2000bf05070 */
[----:B------:R-:W-:-:S02]  /*0aa0*/  USHF.R.U64 UR19, UR10, UR15, UR6 ;  /* 0x0000000f0a137299 */ /* 0x000fc40008001206 */
[----:B------:R-:W-:Y:S01]  /*0ab0*/  USHF.R.U32.HI UR10, URZ, UR15, UR6 ;  /* 0x0000000f3f0a7299 */ /* 0x000fe20008011606 */
[----:B0-----:R-:W-:Y:S01]  /*0ac0*/  R2UR UR14, R0 ;  /* 0x00000000000e72ca */ /* 0x001fe200000e0000 */
[----:B------:R-:W-:Y:S01]  /*0ad0*/  ULDC UR17, c[0x0][0x608] ;  /* 0x0001820000117ab9 */ /* 0x000fe20000000800 */
[----:B------:R-:W-:Y:S01]  /*0ae0*/  ISETP.NE.AND.EX P0, PT, RZ, UR9, PT, P0 ;  /* 0x00000009ff007c0c */ /* 0x000fe2000bf05300 */
[----:B------:R-:W-:Y:S02]  /*0af0*/  USHF.R.U64 UR23, UR19, UR17, UR10 ;  /* 0x0000001113177299 */ /* 0x000fe4000800120a */
[----:B------:R-:W-:Y:S01]  /*0b00*/  USHF.R.U32.HI UR10, URZ, UR17, UR10 ;  /* 0x000000113f0a7299 */ /* 0x000fe2000801160a */
[----:B------:R-:W-:Y:S01]  /*0b10*/  UMOV UR16, 0x1 ;  /* 0x0000000100107882 */ /* 0x000fe20000000000 */
[----:B------:R-:W-:Y:S02]  /*0b20*/  UIADD3 UR12, -UR12, URZ, URZ ;  /* 0x0000003f0c0c7290 */ /* 0x000fe4000fffe13f */
[----:B------:R-:W-:-:S02]  /*0b30*/  USHF.R.U64 UR24, UR23, UR21, UR10 ;  /* 0x0000001517187299 */ /* 0x000fc4000800120a */
[----:B------:R-:W-:Y:S01]  /*0b40*/  USHF.L.U32 UR6, UR16, UR21, URZ ;  /* 0x0000001510067299 */ /* 0x000fe2000800063f */
[----:B------:R-:W-:Y:S01]  /*0b50*/  ULDC UR13, c[0x0][0x144] ;  /* 0x00005100000d7ab9 */ /* 0x000fe20000000800 */
[----:B------:R-:W-:Y:S01]  /*0b60*/  ULDC UR5, c[0x0][0x600] ;  /* 0x0001800000057ab9 */ /* 0x000fe20000000800 */
[----:B------:R-:W-:Y:S02]  /*0b70*/  ULOP3.LUT UR16, URZ, UR11, URZ, 0x33, !UPT ;  /* 0x0000000b3f107292 */ /* 0x000fe4000f8e333f */
[----:B------:R-:W-:Y:S02]  /*0b80*/  USHF.R.U32.HI UR11, URZ, UR21, UR10 ;  /* 0x000000153f0b7299 */ /* 0x000fe4000801160a */
[----:B------:R-:W-:Y:S02]  /*0b90*/  UIADD3 UR18, UR5, -0x1, URZ ;  /* 0xffffffff05127890 */ /* 0x000fe4000fffe03f */
[----:B------:R-:W-:Y:S02]  /*0ba0*/  UIADD3 UR20, -UR14, URZ, URZ ;  /* 0x0000003f0e147290 */ /* 0x000fe4000fffe13f */
[----:B------:R-:W-:Y:S01]  /*0bb0*/  UIMAD UR4, UR13, UR12, UR4 ;  /* 0x0000000c0d0472a4 */ /* 0x000fe2000f8e0204 */
[----:B------:R-:W-:Y:S01]  /*0bc0*/  ULDC UR25, c[0x0][0x148] ;  /* 0x0000520000197ab9 */ /* 0x000fe20000000800 */
[----:B------:R-:W-:Y:S01]  /*0bd0*/  ULDC UR21, c[0x0][0x648] ;  /* 0x0001920000157ab9 */ /* 0x000fe20000000800 */
[----:B------:R-:W-:Y:S01]  /*0be0*/  ULDC UR22, c[0x0][0x638] ;  /* 0x00018e0000167ab9 */ /* 0x000fe20000000800 */
[----:B------:R-:W-:Y:S01]  /*0bf0*/  UMOV UR10, UR24 ;  /* 0x00000018000a7c82 */ /* 0x000fe20008000000 */
[----:B------:R-:W-:Y:S07]  /*0c00*/  @!P0 BRA `(.L_x_6) ;  /* 0x0000000000308947 */ /* 0x000fee0003800000 */
[----:B------:R-:W-:Y:S02]  /*0c10*/  ULDC UR14, c[0x0][0x64c] ;  /* 0x00019300000e7ab9 */ /* 0x000fe40000000800 */
        /* <DEDUP_REMOVED lines=8> */
[----:B------:R-:W-:-:S07]  /*0ca0*/  UIMAD.WIDE.U32.X UR8, UR17, UR9, UR14, UP0 ;  /* 0x00000009110872a5 */ /* 0x000fce00080e040e */
[----:B------:R-:W-:Y:S01]  /*0cb0*/  UMOV UR10, UR8 ;  /* 0x00000008000a7c82 */ /* 0x000fe20008000000 */
[----:B------:R-:W-:-:S05]  /*0cc0*/  UMOV UR11, UR9 ;  /* 0x00000009000b7c82 */ /* 0x000fca0008000000 */
.L_x_6:
[----:B------:R-:W-:Y:S01]  /*0cd0*/  UISETP.NE.AND UP0, UPT, UR45, URZ, UPT ;  /* 0x0000003f2d00728c */ /* 0x000fe2000bf05270 */
[----:B------:R-:W-:Y:S01]  /*0ce0*/  MOV R0, 0x1 ;  /* 0x0000000100007802 */ /* 0x000fe20000000f00 */
[----:B------:R-:W-:Y:S02]  /*0cf0*/  USHF.R.U64 UR8, UR10, UR21, UR11 ;  /* 0x000000150a087299 */ /* 0x000fe4000800120b */
[----:B------:R-:W-:Y:S02]  /*0d00*/  ULOP3.LUT UR16, UR23, UR16, URZ, 0xc0, !UPT ;  /* 0x0000001017107292 */ /* 0x000fe4000f8ec03f */
[----:B------:R-:W-:Y:S02]  /*0d10*/  ULOP3.LUT UR18, UR19, UR18, URZ, 0xc0, !UPT ;  /* 0x0000001213127292 */ /* 0x000fe4000f8ec03f */
[----:B------:R-:W-:-:S03]  /*0d20*/  UIMAD UR16, UR6, UR8, UR16 ;  /* 0x00000008061072a4 */ /* 0x000fc6000f8e0210 */
[----:B------:R-:W-:Y:S02]  /*0d30*/  @UP0 UIMAD UR4, UR25, UR20, UR7 ;  /* 0x00000014190402a4 */ /* 0x000fe4000f8e0207 */
[----:B------:R-:W-:-:S04]  /*0d40*/  UIADD3 UR7, -UR8, URZ, URZ ;  /* 0x0000003f08077290 */ /* 0x000fc8000fffe13f */
[----:B------:R-:W-:-:S03]  /*0d50*/  UIMAD UR6, UR7, UR22, UR24 ;  /* 0x00000016070672a4 */ /* 0x000fc6000f8e0218 */
[----:B------:R-:W-:Y:S01]  /*0d60*/  ULDC UR7, c[0x0][0x610] ;  /* 0x0001840000077ab9 */ /* 0x000fe20000000800 */
[----:B------:R-:W-:Y:S02]  /*0d70*/  UIMAD UR6, UR6, UR5, UR18 ;  /* 0x00000005060672a4 */ /* 0x000fe4000f8e0212 */
[----:B------:R-:W-:-:S04]  /*0d80*/  UIMAD UR4, UR16, UR7, UR4 ;  /* 0x00000007100472a4 */ /* 0x000fc8000f8e0204 */
[----:B------:R-:W-:Y:S02]  /*0d90*/  USEL UR42, UR6, UR4, !UP0 ;  /* 0x00000004062a7287 */ /* 0x000fe4000c000000 */
[----:B------:R-:W-:-:S12]  /*0da0*/  USEL UR41, UR4, UR6, !UP0 ;  /* 0x0000000604297287 */ /* 0x000fd8000c000000 */
.L_x_4:
[----:B------:R-:W-:-:S08]  /*0db0*/  NOP ;  /* 0x0000000000007918 */ /* 0x000fd00000000000 */
[----:B------:R-:W0:Y:S02]  /*0dc0*/  USETMAXREG.TRY_ALLOC.CTAPOOL UP0, 0xf0 ;  /* 0x000000f0000079c8 */ /* 0x000e240008000600 */
[----:B0-----:R-:W-:-:S13]  /*0dd0*/  PLOP3.LUT P0, PT, PT, PT, UP0, 0x80, 0x0 ;  /* 0x000000000000781c */ /* 0x001fda0003f0f008 */
[----:B------:R-:W-:Y:S05]  /*0de0*/  @!P0 BRA `(.L_x_4) ;  /* 0xfffffffc00f08947 */ /* 0x000fea000383ffff */
[----:B------:R-:W-:Y:S01]  /*0df0*/  ULDC.64 UR4, c[0x0][0x598] ;  /* 0x0001660000047ab9 */ /* 0x000fe20000000a00 */
[----:B------:R-:W-:Y:S01]  /*0e00*/  ULDC.64 UR36, c[0x0][0x208] ;  /* 0x0000820000247ab9 */ /* 0x000fe20000000a00 */
[----:B------:R-:W-:-:S04]  /*0e10*/  ISETP.NE.U32.AND P0, PT, RZ, UR4, PT ;  /* 0x00000004ff007c0c */ /* 0x000fc8000bf05070 */
[----:B------:R-:W-:-:S13]  /*0e20*/  ISETP.NE.AND.EX P0, PT, RZ, UR5, PT, P0 ;  /* 0x00000005ff007c0c */ /* 0x000fda000bf05300 */
[----:B------:R-:W-:Y:S05]  /*0e30*/  @!P0 BRA `(.L_x_7) ;  /* 0x00000000001c8947 */ /* 0x000fea0003800000 */
[----:B------:R-:W0:Y:S02]  /*0e40*/  LDC.64 R2, c[0x0][0x598] ;  /* 0x00016600ff027b82 */ /* 0x000e240000000a00 */
[----:B0-----:R-:W2:Y:S02]  /*0e50*/  LDG.E.64 R2, desc[UR36][R2.64] ;  /* 0x0000002402027981 */ /* 0x001ea4000c1e1b00 */
[----:B--2---:R-:W-:-:S04]  /*0e60*/  ISETP.NE.U32.AND P0, PT, R2, RZ, PT ;  /* 0x000000ff0200720c */ /* 0x004fc80003f05070 */
[----:B------:R-:W-:-:S13]  /*0e70*/  ISETP.NE.AND.EX P0, PT, R3, RZ, PT, P0 ;  /* 0x000000ff0300720c */ /* 0x000fda0003f05300 */
[----:B------:R-:W-:Y:S05]  /*0e80*/  @!P0 BRA `(.L_x_7) ;  /* 0x0000000000088947 */ /* 0x000fea0003800000 */
[----:B------:R0:W5:Y:S01]  /*0e90*/  LD.E R2, desc[UR36][R2.64] ;  /* 0x0000002402027980 */ /* 0x000162000c101900 */
[----:B------:R-:W-:Y:S05]  /*0ea0*/  BRA `(.L_x_8) ;  /* 0x0000000000247947 */ /* 0x000fea0003800000 */
.L_x_7:
[----:B------:R-:W-:Y:S02]  /*0eb0*/  ULDC.64 UR4, c[0x0][0x588] ;  /* 0x0001620000047ab9 */ /* 0x000fe40000000a00 */
[----:B------:R-:W-:-:S04]  /*0ec0*/  ISETP.NE.U32.AND P0, PT, RZ, UR4, PT ;  /* 0x00000004ff007c0c */ /* 0x000fc8000bf05070 */
[----:B------:R-:W-:-:S13]  /*0ed0*/  ISETP.NE.AND.EX P0, PT, RZ, UR5, PT, P0 ;  /* 0x00000005ff007c0c */ /* 0x000fda000bf05300 */
[----:B------:R-:W-:Y:S05]  /*0ee0*/  @!P0 BRA `(.L_x_9) ;  /* 0x00000000000c8947 */ /* 0x000fea0003800000 */
[----:B------:R-:W0:Y:S02]  /*0ef0*/  LDC.64 R2, c[0x0][0x588] ;  /* 0x00016200ff027b82 */ /* 0x000e240000000a00 */
[----:B0-----:R1:W5:Y:S01]  /*0f00*/  LDG.E R2, desc[UR36][R2.64] ;  /* 0x0000002402027981 */ /* 0x001362000c1e1900 */
[----:B------:R-:W-:Y:S05]  /*0f10*/  BRA `(.L_x_8) ;  /* 0x0000000000087947 */ /* 0x000fea0003800000 */
.L_x_9:
[----:B------:R-:W-:Y:S02]  /*0f20*/  ULDC UR4, c[0x0][0x580] ;  /* 0x0001600000047ab9 */ /* 0x000fe40000000800 */
[----:B------:R-:W-:-:S07]  /*0f30*/  IMAD.U32 R2, RZ, RZ, UR4 ;  /* 0x00000004ff027e24 */ /* 0x000fce000f8e00ff */
.L_x_8:
[----:B------:R-:W-:Y:S02]  /*0f40*/  ULDC.64 UR4, c[0x0][0x5a0] ;  /* 0x0001680000047ab9 */ /* 0x000fe40000000a00 */
[----:B------:R-:W-:-:S04]  /*0f50*/  ISETP.NE.U32.AND P0, PT, RZ, UR4, PT ;  /* 0x00000004ff007c0c */ /* 0x000fc8000bf05070 */
[----:B------:R-:W-:-:S13]  /*0f60*/  ISETP.NE.AND.EX P0, PT, RZ, UR5, PT, P0 ;  /* 0x00000005ff007c0c */ /* 0x000fda000bf05300 */
[----:B------:R-:W-:Y:S05]  /*0f70*/  @!P0 BRA `(.L_x_10) ;  /* 0x00000000001c8947 */ /* 0x000fea0003800000 */
[----:B------:R-:W2:Y:S02]  /*0f80*/  LDC.64 R4, c[0x0][0x5a0] ;  /* 0x00016800ff047b82 */ /* 0x000ea40000000a00 */
[----:B--2---:R-:W2:Y:S02]  /*0f90*/  LDG.E.64 R4, desc[UR36][R4.64] ;  /* 0x0000002404047981 */ /* 0x004ea4000c1e1b00 */
[----:B--2---:R-:W-:-:S04]  /*0fa0*/  ISETP.NE.U32.AND P0, PT, R4, RZ, PT ;  /* 0x000000ff0400720c */ /* 0x004fc80003f05070 */
[----:B------:R-:W-:-:S13]  /*0fb0*/  ISETP.NE.AND.EX P0, PT, R5, RZ, PT, P0 ;  /* 0x000000ff0500720c */ /* 0x000fda0003f05300 */
[----:B------:R-:W-:Y:S05]  /*0fc0*/  @!P0 BRA `(.L_x_10) ;  /* 0x0000000000088947 */ /* 0x000fea0003800000 */
[----:B------:R2:W5:Y:S01]  /*0fd0*/  LD.E R16, desc[UR36][R4.64] ;  /* 0x0000002404107980 */ /* 0x000562000c101900 */
[----:B------:R-:W-:Y:S05]  /*0fe0*/  BRA `(.L_x_11) ;  /* 0x0000000000247947 */ /* 0x000fea0003800000 */
.L_x_10:
[----:B------:R-:W-:Y:S02]  /*0ff0*/  ULDC.64 UR4, c[0x0][0x590] ;  /* 0x0001640000047ab9 */ /* 0x000fe40000000a00 */
[----:B------:R-:W-:-:S04]  /*1000*/  ISETP.NE.U32.AND P0, PT, RZ, UR4, PT ;  /* 0x00000004ff007c0c */ /* 0x000fc8000bf05070 */
[----:B------:R-:W-:-:S13]  /*1010*/  ISETP.NE.AND.EX P0, PT, RZ, UR5, PT, P0 ;  /* 0x00000005ff007c0c */ /* 0x000fda000bf05300 */
[----:B------:R-:W-:Y:S05]  /*1020*/  @!P0 BRA `(.L_x_12) ;  /* 0x00000000000c8947 */ /* 0x000fea0003800000 */
[----:B------:R-:W2:Y:S02]  /*1030*/  LDC.64 R16, c[0x0][0x590] ;  /* 0x00016400ff107b82 */ /* 0x000ea40000000a00 */
[----:B--2---:R3:W5:Y:S01]  /*1040*/  LDG.E R16, desc[UR36][R16.64] ;  /* 0x0000002410107981 */ /* 0x004762000c1e1900 */
[----:B------:R-:W-:Y:S05]  /*1050*/  BRA `(.L_x_11) ;  /* 0x0000000000087947 */ /* 0x000fea0003800000 */
.L_x_12:
[----:B------:R-:W-:Y:S02]  /*1060*/  ULDC UR4, c[0x0][0x584] ;  /* 0x0001610000047ab9 */ /* 0x000fe40000000800 */
[----:B------:R-:W-:-:S07]  /*1070*/  IMAD.U32 R16, RZ, RZ, UR4 ;  /* 0x00000004ff107e24 */ /* 0x000fce000f8e00ff */
.L_x_11:
[----:B------:R-:W-:-:S13]  /*1080*/  LOP3.LUT P0, RZ, R0, 0xff, RZ, 0xc0, !PT ;  /* 0x000000ff00ff7812 */ /* 0x000fda000780c0ff */
[----:B------:R-:W-:Y:S05]  /*1090*/  @!P0 EXIT ;  /* 0x000000000000894d */ /* 0x000fea0003800000 */
[----:B------:R-:W-:Y:S01]  /*10a0*/  ULDC UR4, c[0x0][0x28c] ;  /* 0x0000a30000047ab9 */ /* 0x000fe20000000800 */
[----:B------:R-:W-:Y:S01]  /*10b0*/  UMOV UR38, URZ ;  /* 0x0000003f00267c82 */ /* 0x000fe20008000000 */
[----:B------:R-:W-:Y:S01]  /*10c0*/  UIADD3 UR4, UR4, 0x3f, URZ ;  /* 0x0000003f04047890 */ /* 0x000fe2000fffe03f */
[----:B------:R-:W-:-:S03]  /*10d0*/  UMOV UR39, URZ ;  /* 0x0000003f00277c82 */ /* 0x000fc60008000000 */
[----:B------:R-:W-:-:S04]  /*10e0*/  USHF.R.S32.HI UR5, URZ, 0x1f, UR4 ;  /* 0x0000001f3f057899 */ /* 0x000fc80008011404 */
[----:B------:R-:W-:-:S04]  /*10f0*/  ULEA.HI UR5, UR5, UR4, URZ, 0x6 ;  /* 0x0000000405057291 */ /* 0x000fc8000f8f303f */
[----:B------:R-:W-:-:S12]  /*1100*/  USHF.R.S32.HI UR44, URZ, 0x6, UR5 ;  /* 0x000000063f2c7899 */ /* 0x000fd80008011405 */
.L_x_540:
[----:B------:R-:W4:Y:S01]  /*1110*/  S2R R0, SR_TID.X ;  /* 0x0000000000007919 */ /* 0x000f220000002100 */
[----:B------:R-:W0:Y:S01]  /*1120*/  S2UR UR6, SR_CgaCtaId ;  /* 0x00000000000679c3 */ /* 0x000e220000008800 */
[----:B------:R-:W-:Y:S02]  /*1130*/  UMOV UR46, 0x400 ;  /* 0x00000400002e7882 */ /* 0x000fe40000000000 */
[----:B0-----:R-:W-:Y:S01]  /*1140*/  ULEA UR46, UR6, UR46, 0x18 ;  /* 0x0000002e062e7291 */ /* 0x001fe2000f8ec03f */
[----:B----4-:R-:W-:-:S04]  /*1150*/  LOP3.LUT R0, R0, 0x80, RZ, 0xc0, !PT ;  /* 0x0000008000007812 */ /* 0x010fc800078ec0ff */
[----:B------:R-:W-:-:S06]  /*1160*/  SHF.R.U32.HI R0, RZ, 0x7, R0 ;  /* 0x00000007ff007819 */ /* 0x000fcc0000011600 */
[----:B------:R-:W0:Y:S02]  /*1170*/  SHFL.IDX PT, R0, R0, RZ, 0x1f ;  /* 0x00001fff00007589 */ /* 0x000e2400000e0000 */
[----:B0-----:R-:W-:-:S13]  /*1180*/  R2UR UR4, R0 ;  /* 0x00000000000472ca */ /* 0x001fda00000e0000 */
[----:B------:R-:W-:-:S04]  /*1190*/  ULEA.HI UR5, UR4, UR4, URZ, 0x1 ;  /* 0x0000000404057291 */ /* 0x000fc8000f8f083f */
[----:B------:R-:W-:-:S04]  /*11a0*/  ULOP3.LUT UR5, UR5, 0x7fffe, URZ, 0xc0, !UPT ;  /* 0x0007fffe05057892 */ /* 0x000fc8000f8ec03f */
[----:B------:R-:W-:-:S03]  /*11b0*/  UIADD3 UR5, UR4, -UR5, URZ ;  /* 0x8000000504057290 */ /* 0x000fc6000fffe03f */
[----:B------:R-:W-:Y:S01]  /*11c0*/  ULDC UR4, c[0x0][0x28c] ;  /* 0x0000a30000047ab9 */ /* 0x000fe20000000800 */
[----:B------:R-:W-:Y:S01]  /*11d0*/  ULEA UR5, UR5, UR46, 0xd ;  /* 0x0000002e05057291 */ /* 0x000fe2000f8e683f */
[----:B------:R-:W-:-:S03]  /*11e0*/  ISETP.LT.AND P0, PT, RZ, UR4, PT ;  /* 0x00000004ff007c0c */ /* 0x000fc6000bf01270 */
[----:B------:R-:W-:-:S04]  /*11f0*/  UIADD3 UR5, UR5, 0x100, URZ ;  /* 0x0000010005057890 */ /* 0x000fc8000fffe03f */
[----:B------:R-:W-:-:S04]  /*1200*/  USHF.R.U32.HI UR5, URZ, 0x4, UR5 ;  /* 0x000000043f057899 */ /* 0x000fc80008011605 */
[----:B------:R-:W-:Y:S02]  /*1210*/  ULOP3.LUT UR47, UR5, 0x3fff, URZ, 0xc0, !UPT ;  /* 0x00003fff052f7892 */ /* 0x000fe4000f8ec03f */
[----:B-1-3--:R-:W-:Y:S10]  /*1220*/  @P0 BRA `(.L_x_13) ;  /* 0x0000000000400947 */ /* 0x00aff40003800000 */
[----:B------:R-:W-:Y:S01]  /*1230*/  MOV R0, 0x0 ;  /* 0x0000000000007802 */ /* 0x000fe20000000f00 */
[----:B------:R-:W-:Y:S01]  /*1240*/  ULDC.64 UR4, c[0x4][0x68] ;  /* 0x01001a0000047ab9 */ /* 0x000fe20000000a00 */
[----:B------:R-:W-:Y:S01]  /*1250*/  ULDC.64 UR6, c[0x4][0x8] ;  /* 0x0100020000067ab9 */ /* 0x000fe20000000a00 */
[----:B--2---:R-:W-:Y:S01]  /*1260*/  IMAD.U32 R4, RZ, RZ, UR4 ;  /* 0x00000004ff047e24 */ /* 0x004fe2000f8e00ff */
[----:B------:R0:W2:Y:S01]  /*1270*/  LDC.64 R14, c[0x4][R0] ;  /* 0x01000000000e7b82 */ /* 0x0000a20000000a00 */
[----:B------:R-:W-:Y:S01]  /*1280*/  MOV R5, UR5 ;  /* 0x0000000500057c02 */ /* 0x000fe20008000f00 */
[----:B------:R-:W-:Y:S01]  /*1290*/  ULDC.64 UR4, c[0x4][0x70] ;  /* 0x01001c0000047ab9 */ /* 0x000fe20000000a00 */
[----:B------:R-:W-:Y:S01]  /*12a0*/  IMAD.U32 R10, RZ, RZ, UR6 ;  /* 0x00000006ff0a7e24 */ /* 0x000fe2000f8e00ff */
[----:B------:R-:W-:Y:S01]  /*12b0*/  MOV R11, UR7 ;  /* 0x00000007000b7c02 */ /* 0x000fe20008000f00 */
[----:B------:R-:W-:Y:S02]  /*12c0*/  IMAD.U32 R6, RZ, RZ, UR4 ;  /* 0x00000004ff067e24 */ /* 0x000fe4000f8e00ff */
[----:B------:R-:W-:-:S02]  /*12d0*/  IMAD.U32 R7, RZ, RZ, UR5 ;  /* 0x00000005ff077e24 */ /* 0x000fc4000f8e00ff */
[----:B------:R-:W-:Y:S02]  /*12e0*/  IMAD.MOV.U32 R8, RZ, RZ, 0x1e1 ;  /* 0x000001e1ff087424 */ /* 0x000fe400078e00ff */
[----:B------:R-:W-:Y:S02]  /*12f0*/  IMAD.MOV.U32 R12, RZ, RZ, 0x1 ;  /* 0x00000001ff0c7424 */ /* 0x000fe400078e00ff */
[----:B0-----:R-:W-:-:S07]  /*1300*/  IMAD.MOV.U32 R13, RZ, RZ, RZ ;  /* 0x000000ffff0d7224 */ /* 0x001fce00078e00ff */
[----:B------:R-:W-:-:S07]  /*1310*/  LEPC R20, `(.L_x_13) ;  /* 0x000000001014794e */ /* 0x000fce0000000000 */
[----:B-123-5:R-:W-:Y:S05]  /*1320*/  CALL.ABS.NOINC R14 ;  /* 0x000000000e007343 */ /* 0x02efea0003c00000 */
.L_x_13:
[----:B------:R-:W-:-:S06]  /*1330*/  ULOP3.LUT UR4, UR40, 0x1, URZ, 0xfc, !UPT ;  /* 0x0000000128047892 */ /* 0x000fcc000f8efc3f */
[----:B------:R-:W-:-:S04]  /*1340*/  MOV R0, UR4 ;  /* 0x0000000400007c02 */ /* 0x000fc80008000f00 */
[----:B------:R-:W-:-:S13]  /*1350*/  ISETP.NE.AND P0, PT, R0, 0x3, PT ;  /* 0x000000030000780c */ /* 0x000fda0003f05270 */
[----:B------:R-:W-:Y:S05]  /*1360*/  @!P0 BRA `(.L_x_14) ;  /* 0x0000000000048947 */ /* 0x000fea0003800000 */
[----:B------:R-:W-:Y:S01]  /*1370*/  BPT.TRAP 0x1 ;  /* 0x000000040000795c */ /* 0x000fe20000300000 */
.L_x_14:
[----:B-1----:R-:W-:Y:S02]  /*1380*/  IMAD.U32 R3, RZ, RZ, UR39 ;  /* 0x00000027ff037e24 */ /* 0x002fe4000f8e00ff */
[----:B------:R-:W-:-:S03]  /*1390*/  IMAD.U32 R0, RZ, RZ, UR38 ;  /* 0x00000026ff007e24 */ /* 0x000fc6000f8e00ff */
[----:B------:R-:W-:Y:S02]  /*13a0*/  LEA R3, R3, UR46, 0x3 ;  /* 0x0000002e03037c11 */ /* 0x000fe4000f8e18ff */
[----:B------:R-:W-:-:S04]  /*13b0*/  SHF.L.U32 R0, R0, 0x1f, RZ ;  /* 0x0000001f00007819 */ /* 0x000fc800000006ff */
[----:B------:R0:W1:Y:S01]  /*13c0*/  SYNCS.PHASECHK.TRANS64.TRYWAIT P1, [R3+URZ], R0 ;  /* 0x00000000030075a7 */ /* 0x000062000802017f */
[----:B------:R-:W-:Y:S05]  /*13d0*/  @!P0 BRA `(.L_x_15) ;  /* 0x0000000000048947 */ /* 0x000fea0003800000 */
[----:B------:R-:W-:Y:S01]  /*13e0*/  BPT.TRAP 0x1 ;  /* 0x000000040000795c */ /* 0x000fe20000300000 */
.L_x_15:
[----:B-1----:R-:W-:Y:S05]  /*13f0*/  @P1 BRA `(.L_x_16) ;  /* 0x0000000000081947 */ /* 0x002fea0003800000 */
[----:B------:R-:W1:Y:S02]  /*1400*/  SYNCS.PHASECHK.TRANS64.TRYWAIT P1, [R3+URZ], R0 ;  /* 0x00000000030075a7 */ /* 0x000e64000802017f */
[----:B-1----:R-:W-:Y:S05]  /*1410*/  @!P1 BRA `(.L_x_17) ;  /* 0x000001a000b49947 */ /* 0x002fea0003800000 */
.L_x_16:
[----:B------:R-:W-:-:S04]  /*1420*/  UISETP.LT.AND UP0, UPT, UR44, 0x1, UPT ;  /* 0x000000012c00788c */ /* 0x000fc8000bf01270 */
[----:B------:R-:W-:-:S04]  /*1430*/  USEL UR4, UR44, 0x1, UP0 ;  /* 0x000000012c047887 */ /* 0x000fc80008000000 */
[----:B------:R-:W-:-:S06]  /*1440*/  UIADD3 UR4, UR44, -UR4, URZ ;  /* 0x800000042c047290 */ /* 0x000fcc000fffe03f */
[----:B01----:R-:W-:Y:S01]  /*1450*/  IMAD.U32 R0, RZ, RZ, UR4 ;  /* 0x00000004ff007e24 */ /* 0x003fe2000f8e00ff */
[----:B------:R-:W-:Y:S01]  /*1460*/  MOV R3, UR4 ;  /* 0x0000000400037c02 */ /* 0x000fe20008000f00 */
[----:B------:R-:W-:Y:S05]  /*1470*/  WARPSYNC.ALL ;  /* 0x0000000000007948 */ /* 0x000fea0003800000 */
[----:B------:R-:W-:Y:S01]  /*1480*/  ISETP.GE.AND P1, PT, R0, 0x1, PT ;  /* 0x000000010000780c */ /* 0x000fe20003f26270 */
[----:B------:R-:W-:Y:S01]  /*1490*/  UIADD3 UR46, UR46, 0x20100, URZ ;  /* 0x000201002e2e7890 */ /* 0x000fe2000fffe03f */
[----:B------:R-:W-:Y:S01]  /*14a0*/  WARPGROUP.ARRIVE ;  /* 0x00000000000079c5 */ /* 0x000fe20000000000 */
[----:B------:R-:W-:Y:S01]  /*14b0*/  ULOP3.LUT UR4, UR47, 0x10000, URZ, 0xfc, !UPT ;  /* 0x000100002f047892 */ /* 0x000fe2000f8efc3f */
[----:B-----5:R-:W-:Y:S01]  /*14c0*/  STL [R1+0x2c4], R16 ;  /* 0x0002c41001007387 */ /* 0x020fe20000100800 */
[----:B------:R-:W-:-:S02]  /*14d0*/  USHF.R.U32.HI UR46, URZ, 0x4, UR46 ;  /* 0x000000043f2e7899 */ /* 0x000fc4000801162e */
[----:B------:R-:W-:Y:S01]  /*14e0*/  ULEA UR6, UR39, UR4, 0xb ;  /* 0x0000000427067291 */ /* 0x000fe2000f8e583f */
[----:B------:R0:W-:Y:S01]  /*14f0*/  STL [R1+0x2c0], R3 ;  /* 0x0002c00301007387 */ /* 0x0001e20000100800 */
[----:B------:R-:W-:Y:S01]  /*1500*/  ULOP3.LUT UR5, UR46, 0x3fff, URZ, 0xc0, !UPT ;  /* 0x00003fff2e057892 */ /* 0x000fe2000f8ec03f */
[----:B------:R-:W-:Y:S01]  /*1510*/  UMOV UR9, 0x40000040 ;  /* 0x4000004000097882 */ /* 0x000fe20000000000 */
[----:B------:R-:W-:Y:S02]  /*1520*/  UMOV UR11, 0x40000040 ;  /* 0x40000040000b7882 */ /* 0x000fe40000000000 */
[----:B------:R-:W-:Y:S01]  /*1530*/  ULOP3.LUT UR5, UR5, 0x10000, URZ, 0xfc, !UPT ;  /* 0x0001000005057892 */ /* 0x000fe2000f8efc3f */
[----:B------:R1:W-:Y:S01]  /*1540*/  STL [R1+0x2bc], R2 ;  /* 0x0002bc0201007387 */ /* 0x0003e20000100800 */
[----:B------:R-:W-:Y:S02]  /*1550*/  UMOV UR8, UR6 ;  /* 0x0000000600087c82 */ /* 0x000fe40008000000 */
[----:B------:R-:W-:-:S07]  /*1560*/  ULEA UR7, UR39, UR5, 0xb ;  /* 0x0000000527077291 */ /* 0x000fce000f8e583f */
[----:B------:R-:W-:Y:S02]  /*1570*/  UMOV UR10, UR7 ;  /* 0x00000007000a7c82 */ /* 0x000fe40008000000 */
[----:B------:R-:W-:Y:S01]  /*1580*/  HGMMA.64x256x16.F32 R24, gdesc[UR8], RZ, !UPT, gsb0 ;  /* 0x03e00000081879f0 */ /* 0x000fe2000c0008ff */
[----:B------:R-:W-:Y:S01]  /*1590*/  UIADD3 UR8, UR6, 0x400, URZ ;  /* 0x0000040006087890 */ /* 0x000fe2000fffe03f */
[----:B------:R-:W-:Y:S01]  /*15a0*/  UMOV UR9, 0x40000040 ;  /* 0x4000004000097882 */ /* 0x000fe20000000000 */
[----:B------:R-:W-:Y:S02]  /*15b0*/  WARPGROUP.DEPBAR.LE gsb0, 0x0 ;  /* 0x00008000000079c5 */ /* 0x000fe40000010000 */
[----:B------:R-:W-:Y:S01]  /*15c0*/  STL.64 [R1], R24 ;  /* 0x0000001801007387 */ /* 0x000fe20000100a00 */
[----:B------:R-:W-:Y:S01]  /*15d0*/  IMAD.MOV.U32 R235, RZ, RZ, R46 ;  /* 0x000000ffffeb7224 */ /* 0x000fe200078e002e */
[----:B------:R-:W-:Y:S01]  /*15e0*/  MOV R232, R49 ;  /* 0x0000003100e87202 */ /* 0x000fe20000000f00 */
[----:B------:R-:W-:Y:S01]  /*15f0*/  IMAD.MOV.U32 R234, RZ, RZ, R47 ;  /* 0x000000ffffea7224 */ /* 0x000fe200078e002f */
[----:B------:R-:W-:Y:S01]  /*1600*/  STL.64 [R1+0x8], R26 ;  /* 0x0000081a01007387 */ /* 0x000fe20000100a00 */
        /* <DEDUP_REMOVED lines=65> */
[----:B0-----:R-:W-:Y:S01]  /*1a20*/  MOV R3, R149 ;  /* 0x0000009500037202 */ /* 0x001fe20000000f00 */
[----:B------:R-:W-:Y:S01]  /*1a30*/  IMAD.MOV.U32 R176, RZ, RZ, R92 ;  /* 0x000000ffffb07224 */ /* 0x000fe200078e005c */
[----:B------:R0:W-:Y:S01]  /*1a40*/  STL.64 [R1+0x50], R44 ;  /* 0x0000502c01007387 */ /* 0x0001e20000100a00 */
[----:B------:R-:W-:-:S02]  /*1a50*/  IMAD.MOV.U32 R178, RZ, RZ, R94 ;  /* 0x000000ffffb27224 */ /* 0x000fc400078e005e */
[----:B------:R-:W-:Y:S01]  /*1a60*/  IMAD.MOV.U32 R179, RZ, RZ, R95 ;  /* 0x000000ffffb37224 */ /* 0x000fe200078e005f */
[----:B------:R-:W-:Y:S01]  /*1a70*/  STL [R1+0x578], R160 ;  /* 0x000578a001007387 */ /* 0x000fe20000100800 */
[----:B------:R-:W-:Y:S02]  /*1a80*/  IMAD.MOV.U32 R180, RZ, RZ, R96 ;  /* 0x000000ffffb47224 */ /* 0x000fe400078e0060 */
[----:B------:R-:W-:Y:S02]  /*1a90*/  IMAD.MOV.U32 R182, RZ, RZ, R98 ;  /* 0x000000ffffb67224 */ /* 0x000fe400078e0062 */
[----:B------:R-:W-:Y:S02]  /*1aa0*/  IMAD.MOV.U32 R183, RZ, RZ, R99 ;  /* 0x000000ffffb77224 */ /* 0x000fe400078e0063 */
[----:B------:R-:W-:Y:S02]  /*1ab0*/  IMAD.MOV.U32 R184, RZ, RZ, R100 ;  /* 0x000000ffffb87224 */ /* 0x000fe400078e0064 */
[----:B------:R-:W-:-:S02]  /*1ac0*/  IMAD.MOV.U32 R186, RZ, RZ, R102 ;  /* 0x000000ffffba7224 */ /* 0x000fc400078e0066 */
[----:B------:R-:W-:Y:S02]  /*1ad0*/  IMAD.MOV.U32 R187, RZ, RZ, R103 ;  /* 0x000000ffffbb7224 */ /* 0x000fe400078e0067 */
        /* <DEDUP_REMOVED lines=23> */
[----:B---3--:R-:W-:Y:S02]  /*1c50*/  IMAD.MOV.U32 R17, RZ, RZ, R135 ;  /* 0x000000ffff117224 */ /* 0x008fe400078e0087 */
        /* <DEDUP_REMOVED lines=8> */
[----:B--2---:R-:W-:Y:S02]  /*1ce0*/  IMAD.MOV.U32 R5, RZ, RZ, R147 ;  /* 0x000000ffff057224 */ /* 0x004fe400078e0093 */
[----:B------:R-:W-:Y:S02]  /*1cf0*/  IMAD.MOV.U32 R4, RZ, RZ, R148 ;  /* 0x000000ffff047224 */ /* 0x000fe400078e0094 */
[----:B-1----:R-:W-:-:S02]  /*1d00*/  IMAD.MOV.U32 R2, RZ, RZ, R150 ;  /* 0x000000ffff027224 */ /* 0x002fc400078e0096 */
[----:B------:R-:W-:Y:S02]  /*1d10*/  IMAD.MOV.U32 R0, RZ, RZ, R151 ;  /* 0x000000ffff007224 */ /* 0x000fe400078e0097 */
[----:B0-----:R-:W-:-:S06]  /*1d20*/  WARPGROUP.ARRIVE ;  /* 0x00000000000079c5 */ /* 0x001fcc0000000000 */
[----:B------:R-:W-:Y:S03]  /*1d30*/  HGMMA.64x256x16.F32 R24, gdesc[UR8], RZ, !UPT, gsb0 ;  /* 0x03e00000081879f0 */ /* 0x000fe6000c0008ff */
[----:B------:R-:W-:Y:S02]  /*1d40*/  WARPGROUP.DEPBAR.LE gsb0, 0x0 ;  /* 0x00008000000079c5 */ /* 0x000fe40000010000 */
[----:B------:R-:W-:Y:S04]  /*1d50*/  STL.64 [R1+0x570], R150 ;  /* 0x0005709601007387 */ /* 0x000fe80000100a00 */
        /* <DEDUP_REMOVED lines=20> */
[----:B------:R0:W-:Y:S04]  /*1ea0*/  STL.64 [R1+0x4c8], R108 ;  /* 0x0004c86c01007387 */ /* 0x0001e80000100a00 */
[----:B0-----:R-:W2:Y:S04]  /*1eb0*/  LDL.LU R108, [R1] ;  /* 0x00000000016c7983 */ /* 0x001ea80000300800 */
[----:B------:R-:W2:Y:S04]  /*1ec0*/  LDL.LU R109, [R1+0x4] ;  /* 0x00000400016d7983 */ /* 0x000ea80000300800 */
        /* <DEDUP_REMOVED lines=19> */
[----:B------:R-:W2:Y:S01]  /*2000*/  LDL.LU R129, [R1+0x54] ;  /* 0x0000540001817983 */ /* 0x000ea20000300800 */
        /* <DEDUP_REMOVED lines=21> */
[----:B------:R-:W-:Y:S01]  /*2160*/  UIADD3 UR8, UR6, 0x2, URZ ;  /* 0x0000000206087890 */ /* 0x000fe2000fffe03f */
[----:B------:R-:W-:Y:S01]  /*2170*/  IMAD.MOV.U32 R145, RZ, RZ, R220 ;  /* 0x000000ffff917224 */ /* 0x000fe200078e00dc */
[----:B------:R-:W-:Y:S01]  /*2180*/  UIADD3 UR10, UR7, 0x2, URZ ;  /* 0x00000002070a7890 */ /* 0x000fe2000fffe03f */
[----:B------:R-:W-:Y:S01]  /*2190*/  IMAD.MOV.U32 R146, RZ, RZ, R219 ;  /* 0x000000ffff927224 */ /* 0x000fe200078e00db */
[----:B------:R-:W-:Y:S01]  /*21a0*/  MOV R219, R17 ;  /* 0x0000001100db7202 */ /* 0x000fe20000000f00 */
[----:B------:R-:W-:Y:S01]  /*21b0*/  IMAD.MOV.U32 R148, RZ, RZ, R217 ;  /* 0x000000ffff947224 */ /* 0x000fe200078e00d9 */
[----:B------:R-:W-:Y:S01]  /*21c0*/  UMOV UR9, 0x40000040 ;  /* 0x4000004000097882 */ /* 0x000fe20000000000 */
[----:B------:R-:W-:Y:S01]  /*21d0*/  IMAD.MOV.U32 R149, RZ, RZ, R216 ;  /* 0x000000ffff957224 */ /* 0x000fe200078e00d8 */
[----:B------:R-:W-:Y:S01]  /*21e0*/  UMOV UR11, 0x40000040 ;  /* 0x40000040000b7882 */ /* 0x000fe20000000000 */
[----:B------:R-:W-:Y:S01]  /*21f0*/  IMAD.MOV.U32 R150, RZ, RZ, R215 ;  /* 0x000000ffff967224 */ /* 0x000fe200078e00d7 */
[----:B------:R-:W-:Y:S01]  /*2200*/  MOV R215, R21 ;  /* 0x0000001500d77202 */ /* 0x000fe20000000f00 */
        /* <DEDUP_REMOVED lines=17> */
[----:B------:R-:W-:-:S06]  /*2320*/  IMAD.MOV.U32 R234, RZ, RZ, R2 ;  /* 0x000000ffffea7224 */ /* 0x000fcc00078e0002 */
[----:B--2---:R-:W-:-:S06]  /*2330*/  WARPGROUP.ARRIVE ;  /* 0x00000000000079c5 */ /* 0x004fcc0000000000 */
[----:B------:R-:W-:Y:S03]  /*2340*/  HGMMA.64x256x16.F32 R108, gdesc[UR8], R108, gsb0 ;  /* 0x03e00000086c79f0 */ /* 0x000fe6000800086c */
[----:B------:R-:W-:Y:S02]  /*2350*/  WARPGROUP.DEPBAR.LE gsb0, 0x0 ;  /* 0x00008000000079c5 */ /* 0x000fe40000010000 */
[----:B------:R-:W-:Y:S04]  /*2360*/  STL.64 [R1], R108 ;  /* 0x0000006c01007387 */ /* 0x000fe80000100a00 */
        /* <DEDUP_REMOVED lines=63> */
[----:B0-----:R-:W2:Y:S04]  /*2760*/  LDL.LU R160, [R1+0x578] ;  /* 0x0005780001a07983 */ /* 0x001ea80000300800 */
[----:B------:R-:W3:Y:S04]  /*2770*/  LDL.LU.64 R150, [R1+0x570] ;  /* 0x0005700001967983 */ /* 0x000ee80000300a00 */
        /* <DEDUP_REMOVED lines=20> */
[----:B------:R-:W3:Y:S01]  /*28c0*/  LDL.LU.64 R108, [R1+0x4c8] ;  /* 0x0004c800016c7983 */ /* 0x000ee20000300a00 */
[----:B------:R-:W-:Y:S01]  /*28d0*/  UIADD3 UR8, UR6, 0x402, URZ ;  /* 0x0000040206087890 */ /* 0x000fe2000fffe03f */
[----:B------:R-:W-:Y:S01]  /*28e0*/  UMOV UR9, 0x40000040 ;  /* 0x4000004000097882 */ /* 0x000fe20000000000 */
[----:B---3--:R-:W-:-:S07]  /*28f0*/  WARPGROUP.ARRIVE ;  /* 0x00000000000079c5 */ /* 0x008fce0000000000 */
[----:B------:R-:W-:Y:S03]  /*2900*/  HGMMA.64x256x16.F32 R24, gdesc[UR8], R24, gsb0 ;  /* 0x03e00000081879f0 */ /* 0x000fe60008000818 */
        /* <DEDUP_REMOVED lines=65> */
[----:B0-----:R-:W3:Y:S04]  /*2d20*/  LDL.LU.64 R24, [R1] ;  /* 0x0000000001187983 */ /* 0x001ee80000300a00 */
        /* <DEDUP_REMOVED lines=63> */
[----:B------:R-:W-:-:S02]  /*3120*/  UIADD3 UR8, UR6, 0x4, URZ ;  /* 0x0000000406087890 */ /* 0x000fc4000fffe03f */
[----:B------:R-:W-:Y:S01]  /*3130*/  UIADD3 UR10, UR7, 0x4, URZ ;  /* 0x00000004070a7890 */ /* 0x000fe2000fffe03f */
[----:B------:R-:W-:Y:S01]  /*3140*/  UMOV UR9, 0x40000040 ;  /* 0x4000004000097882 */ /* 0x000fe20000000000 */
[----:B------:R-:W-:Y:S01]  /*3150*/  UMOV UR11, 0x40000040 ;  /* 0x40000040000b7882 */ /* 0x000fe20000000000 */
[----:B---3--:R-:W-:-:S06]  /*3160*/  WARPGROUP.ARRIVE ;  /* 0x00000000000079c5 */ /* 0x008fcc0000000000 */
[----:B------:R-:W-:Y:S03]  /*3170*/  HGMMA.64x256x16.F32 R24, gdesc[UR8], R24, gsb0 ;  /* 0x03e00000081879f0 */ /* 0x000fe60008000818 */
        /* <DEDUP_REMOVED lines=41> */
[----:B------:R0:W-:Y:S01]  /*3410*/  STL.64 [R1+0x50], R44 ;  /* 0x0000502c01007387 */ /* 0x0001e20000100a00 */
[----:B------:R-:W-:Y:S01]  /*3420*/  IMAD.MOV.U32 R208, RZ, RZ, R124 ;  /* 0x000000ffffd07224 */ /* 0x000fe200078e007c */
[----:B------:R-:W-:Y:S01]  /*3430*/  MOV R193, R109 ;  /* 0x0000006d00c17202 */ /* 0x000fe20000000f00 */
[----:B------:R-:W-:Y:S01]  /*3440*/  IMAD.MOV.U32 R206, RZ, RZ, R122 ;  /* 0x000000ffffce7224 */ /* 0x000fe200078e007a */
[----:B------:R-:W3:Y:S01]  /*3450*/  LDL.LU.64 R150, [R1+0x4c0] ;  /* 0x0004c00001967983 */ /* 0x000ee20000300a00 */
        /* <DEDUP_REMOVED lines=60> */
[----:B------:R-:W-:-:S02]  /*3820*/  IMAD.MOV.U32 R167, RZ, RZ, R83 ;  /* 0x000000ffffa77224 */ /* 0x000fc400078e0053 */
[----:B------:R-:W-:Y:S01]  /*3830*/  IMAD.MOV.U32 R164, RZ, RZ, R80 ;  /* 0x000000ffffa47224 */ /* 0x000fe200078e0050 */
[----:B------:R-:W3:Y:S01]  /*3840*/  LDL.LU.64 R118, [R1+0x440] ;  /* 0x0004400001767983 */ /* 0x000ee20000300a00 */
[----:B------:R-:W-:Y:S02]  /*3850*/  IMAD.MOV.U32 R162, RZ, RZ, R78 ;  /* 0x000000ffffa27224 */ /* 0x000fe400078e004e */
[----:B------:R-:W-:Y:S01]  /*3860*/  IMAD.MOV.U32 R163, RZ, RZ, R79 ;  /* 0x000000ffffa37224 */ /* 0x000fe200078e004f */
[----:B------:R-:W3:Y:S01]  /*3870*/  LDL.LU.64 R116, [R1+0x438] ;  /* 0x0004380001747983 */ /* 0x000ee20000300a00 */
[----:B------:R-:W-:Y:S02]  /*3880*/  IMAD.MOV.U32 R216, RZ, RZ, R76 ;  /* 0x000000ffffd87224 */ /* 0x000fe400078e004c */
        /* <DEDUP_REMOVED lines=58> */
[----:B0-----:R-:W3:Y:S04]  /*3c30*/  LDL.LU.64 R44, [R1+0x318] ;  /* 0x00031800012c7983 */ /* 0x001ee80000300a00 */
        /* <DEDUP_REMOVED lines=11> */
[----:B------:R-:W-:-:S02]  /*3cf0*/  UMOV UR9, 0x40000040 ;  /* 0x4000004000097882 */ /* 0x000fc40000000000 */
[----:B--2---:R-:W-:Y:S01]  /*3d00*/  STL [R1+0x2b8], R160 ;  /* 0x0002b8a001007387 */ /* 0x004fe20000100800 */
[----:B---3--:R-:W-:-:S06]  /*3d10*/  WARPGROUP.ARRIVE ;  /* 0x00000000000079c5 */ /* 0x008fcc0000000000 */
        /* <DEDUP_REMOVED lines=64> */
[----:B------:R-:W-:-:S02]  /*4120*/  IMAD.MOV.U32 R145, RZ, RZ, R223 ;  /* 0x000000ffff917224 */ /* 0x000fc400078e00df */
[----:B------:R-:W-:Y:S01]  /*4130*/  IMAD.MOV.U32 R146, RZ, RZ, R222 ;  /* 0x000000ffff927224 */ /* 0x000fe200078e00de */
[----:B------:R-:W-:Y:S01]  /*4140*/  MOV R222, R17 ;  /* 0x0000001100de7202 */ /* 0x000fe20000000f00 */
[----:B------:R-:W-:Y:S02]  /*4150*/  IMAD.MOV.U32 R148, RZ, RZ, R220 ;  /* 0x000000ffff947224 */ /* 0x000fe400078e00dc */
[----:B------:R-:W-:Y:S02]  /*4160*/  IMAD.MOV.U32 R149, RZ, RZ, R219 ;  /* 0x000000ffff957224 */ /* 0x000fe400078e00db */
[----:B------:R-:W-:Y:S01]  /*4170*/  IMAD.MOV.U32 R150, RZ, RZ, R218 ;  /* 0x000000ffff967224 */ /* 0x000fe200078e00da */
[----:B------:R-:W-:Y:S01]  /*4180*/  MOV R218, R21 ;  /* 0x0000001500da7202 */ /* 0x000fe20000000f00 */
[----:B------:R-:W-:Y:S02]  /*4190*/  IMAD.MOV.U32 R160, RZ, RZ, R216 ;  /* 0x000000ffffa07224 */ /* 0x000fe400078e00d8 */
[----:B------:R-:W-:-:S02]  /*41a0*/  IMAD.MOV.U32 R130, RZ, RZ, R16 ;  /* 0x000000ffff827224 */ /* 0x000fc400078e0010 */
[----:B------:R-:W-:Y:S01]  /*41b0*/  IMAD.MOV.U32 R132, RZ, RZ, R2 ;  /* 0x000000ffff847224 */ /* 0x000fe200078e0002 */
[----:B------:R-:W-:Y:S01]  /*41c0*/  UIADD3 UR8, UR6, 0x6, URZ ;  /* 0x0000000606087890 */ /* 0x000fe2000fffe03f */
[----:B------:R-:W-:Y:S01]  /*41d0*/  IMAD.MOV.U32 R216, RZ, RZ, R23 ;  /* 0x000000ffffd87224 */ /* 0x000fe200078e0017 */
[----:B------:R-:W-:Y:S01]  /*41e0*/  UIADD3 UR10, UR7, 0x6, URZ ;  /* 0x00000006070a7890 */ /* 0x000fe2000fffe03f */
[----:B------:R-:W-:Y:S01]  /*41f0*/  IMAD.MOV.U32 R217, RZ, RZ, R22 ;  /* 0x000000ffffd97224 */ /* 0x000fe200078e0016 */
[----:B------:R-:W-:Y:S01]  /*4200*/  UMOV UR9, 0x40000040 ;  /* 0x4000004000097882 */ /* 0x000fe20000000000 */
[----:B------:R-:W-:Y:S01]  /*4210*/  IMAD.MOV.U32 R219, RZ, RZ, R20 ;  /* 0x000000ffffdb7224 */ /* 0x000fe200078e0014 */
[----:B------:R-:W-:Y:S01]  /*4220*/  UMOV UR11, 0x40000040 ;  /* 0x40000040000b7882 */ /* 0x000fe20000000000 */
[----:B------:R-:W-:Y:S01]  /*4230*/  IMAD.MOV.U32 R220, RZ, RZ, R19 ;  /* 0x000000ffffdc7224 */ /* 0x000fe200078e0013 */
[----:B------:R0:W5:Y:S01]  /*4240*/  LDL.LU R16, [R1+0x2c4] ;  /* 0x0002c40001107983 */ /* 0x0001620000300800 */
[----:B------:R-:W-:-:S02]  /*4250*/  IMAD.MOV.U32 R221, RZ, RZ, R18 ;  /* 0x000000ffffdd7224 */ /* 0x000fc400078e0012 */
[----:B------:R-:W-:Y:S01]  /*4260*/  IMAD.MOV.U32 R223, RZ, RZ, R15 ;  /* 0x000000ffffdf7224 */ /* 0x000fe200078e000f */
[----:B------:R0:W5:Y:S01]  /*4270*/  LDL.LU R3, [R1+0x2c0] ;  /* 0x0002c00001037983 */ /* 0x0001620000300800 */
[----:B------:R-:W-:Y:S02]  /*4280*/  IMAD.MOV.U32 R224, RZ, RZ, R14 ;  /* 0x000000ffffe07224 */ /* 0x000fe400078e000e */
[----:B------:R-:W-:Y:S01]  /*4290*/  IMAD.MOV.U32 R225, RZ, RZ, R13 ;  /* 0x000000ffffe17224 */ /* 0x000fe200078e000d */
[----:B------:R0:W5:Y:S01]  /*42a0*/  LDL.LU R2, [R1+0x2bc] ;  /* 0x0002bc0001027983 */ /* 0x0001620000300800 */
[----:B------:R-:W-:Y:S02]  /*42b0*/  IMAD.MOV.U32 R227, RZ, RZ, R11 ;  /* 0x000000ffffe37224 */ /* 0x000fe400078e000b */
[----:B------:R-:W-:Y:S02]  /*42c0*/  IMAD.MOV.U32 R228, RZ, RZ, R10 ;  /* 0x000000ffffe47224 */ /* 0x000fe400078e000a */
[----:B------:R-:W-:-:S02]  /*42d0*/  IMAD.MOV.U32 R229, RZ, RZ, R9 ;  /* 0x000000ffffe57224 */ /* 0x000fc400078e0009 */
        /* <DEDUP_REMOVED lines=71> */
[----:B-1----:R0:W5:Y:S04]  /*4750*/  LDL.LU R160, [R1+0x2b8] ;  /* 0x0002b80001a07983 */ /* 0x0021680000300800 */
[----:B------:R-:W2:Y:S04]  /*4760*/  LDL.LU.64 R150, [R1+0x2b0] ;  /* 0x0002b00001967983 */ /* 0x000ea80000300a00 */
        /* <DEDUP_REMOVED lines=20> */
[----:B------:R-:W2:Y:S01]  /*48b0*/  LDL.LU.64 R108, [R1+0x208] ;  /* 0x00020800016c7983 */ /* 0x000ea20000300a00 */
[----:B------:R-:W-:Y:S01]  /*48c0*/  UIADD3 UR8, UR6, 0x406, URZ ;  /* 0x0000040606087890 */ /* 0x000fe2000fffe03f */
[----:B------:R-:W-:Y:S01]  /*48d0*/  UMOV UR9, 0x40000040 ;  /* 0x4000004000097882 */ /* 0x000fe20000000000 */
[----:B--2---:R-:W-:-:S07]  /*48e0*/  WARPGROUP.ARRIVE ;  /* 0x00000000000079c5 */ /* 0x004fce0000000000 */
[----:B------:R-:W-:Y:S03]  /*48f0*/  HGMMA.64x256x16.F32 R24, gdesc[UR8], R24, gsb0 ;  /* 0x03e00000081879f0 */ /* 0x000fe60008000818 */
[----:B------:R-:W-:Y:S02]  /*4900*/  WARPGROUP.DEPBAR.LE gsb0, 0x0 ;  /* 0x00008000000079c5 */ /* 0x000fe40000010000 */
[----:B0-----:R-:W-:Y:S05]  /*4910*/  @!P1 BRA `(.L_x_18) ;  /* 0x0000004000b49947 */ /* 0x001fea0003800000 */
[----:B------:R-:W-:-:S04]  /*4920*/  UIADD3 UR6, UR39, 0x1, URZ ;  /* 0x0000000127067890 */ /* 0x000fc8000fffe03f */
[----:B------:R-:W-:-:S04]  /*4930*/  UISETP.NE.AND UP0, UPT, UR6, 0x4, UPT ;  /* 0x000000040600788c */ /* 0x000fc8000bf05270 */
[----:B------:R-:W-:Y:S02]  /*4940*/  USEL UR7, URZ, 0x1, UP0 ;  /* 0x000000013f077887 */ /* 0x000fe40008000000 */
[----:B------:R-:W-:Y:S02]  /*4950*/  USEL UR6, UR6, URZ, UP0 ;  /* 0x0000003f06067287 */ /* 0x000fe40008000000 */
[----:B------:R-:W-:-:S06]  /*4960*/  ULOP3.LUT UR7, UR38, UR7, URZ, 0x3c, !UPT ;  /* 0x0000000726077292 */ /* 0x000fcc000f8e3c3f */
[----:B------:R-:W-:Y:S01]  /*4970*/  IMAD.U32 R0, RZ, RZ, UR7 ;  /* 0x00000007ff007e24 */ /* 0x000fe2000f8e00ff */
[----:B------:R-:W-:-:S06]  /*4980*/  UMOV UR7, UR39 ;  /* 0x0000002700077c82 */ /* 0x000fcc0008000000 */
.L_x_25:
[----:B------:R-:W-:Y:S05]  /*4990*/  @!P0 BRA `(.L_x_19) ;  /* 0x0000000000048947 */ /* 0x000fea0003800000 */
[----:B------:R-:W-:Y:S01]  /*49a0*/  BPT.TRAP 0x1 ;  /* 0x000000040000795c */ /* 0x000fe20000300000 */
.L_x_19:
[----:B------:R-:W0:Y:S01]  /*49b0*/  S2UR UR8, SR_CgaCtaId ;  /* 0x00000000000879c3 */ /* 0x000e220000008800 */
[----:B------:R-:W-:Y:S01]  /*49c0*/  UMOV UR12, 0x400 ;  /* 0x00000400000c7882 */ /* 0x000fe20000000000 */
[----:B------:R-:W-:Y:S01]  /*49d0*/  SHF.L.U32 R4, R0, 0x1f, RZ ;  /* 0x0000001f00047819 */ /* 0x000fe200000006ff */
[----:B0-----:R-:W-:-:S04]  /*49e0*/  ULEA UR12, UR8, UR12, 0x18 ;  /* 0x0000000c080c7291 */ /* 0x001fc8000f8ec03f */
[----:B------:R-:W-:-:S09]  /*49f0*/  ULEA UR8, UR6, UR12, 0x3 ;  /* 0x0000000c06087291 */ /* 0x000fd2000f8e183f */
[----:B------:R0:W1:Y:S01]  /*4a00*/  SYNCS.PHASECHK.TRANS64.TRYWAIT P1, [UR8], R4 ;  /* 0x00000004ff0075a7 */ /* 0x0000620008020148 */
[----:B------:R-:W-:Y:S05]  /*4a10*/  @!P0 BRA `(.L_x_20) ;  /* 0x0000000000048947 */ /* 0x000fea0003800000 */
[----:B------:R-:W-:Y:S01]  /*4a20*/  BPT.TRAP 0x1 ;  /* 0x000000040000795c */ /* 0x000fe20000300000 */
.L_x_20:
[----:B-1----:R-:W-:Y:S05]  /*4a30*/  @P1 BRA `(.L_x_21) ;  /* 0x0000000000081947 */ /* 0x002fea0003800000 */
[----:B------:R-:W1:Y:S02]  /*4a40*/  SYNCS.PHASECHK.TRANS64.TRYWAIT P1, [UR8], R4 ;  /* 0x00000004ff0075a7 */ /* 0x000e640008020148 */
[----:B-1----:R-:W-:Y:S05]  /*4a50*/  @!P1 BRA `(.L_x_22) ;  /* 0x0000016c00389947 */ /* 0x002fea0003800000 */
.L_x_21:
        /* <DEDUP_REMOVED lines=64> */
[----:B--2---:R-:W2:Y:S04]  /*4e60*/  LDL.LU.64 R24, [R1] ;  /* 0x0000000001187983 */ /* 0x004ea80000300a00 */
        /* <DEDUP_REMOVED lines=63> */
[----:B------:R-:W-:-:S02]  /*5260*/  ULEA UR13, UR6, UR4, 0xb ;  /* 0x00000004060d7291 */ /* 0x000fc4000f8e583f */
[----:B------:R-:W-:Y:S01]  /*5270*/  ULEA UR14, UR6, UR5, 0xb ;  /* 0x00000005060e7291 */ /* 0x000fe2000f8e583f */
[----:B-----5:R-:W-:Y:S01]  /*5280*/  STL [R1+0x2c8], R16 ;  /* 0x0002c81001007387 */ /* 0x020fe20000100800 */
[----:B------:R-:W-:Y:S01]  /*5290*/  UMOV UR9, 0x40000040 ;  /* 0x4000004000097882 */ /* 0x000fe20000000000 */
[----:B------:R-:W-:Y:S02]  /*52a0*/  UMOV UR11, 0x40000040 ;  /* 0x40000040000b7882 */ /* 0x000fe40000000000 */
[----:B------:R-:W-:Y:S01]  /*52b0*/  UMOV UR8, UR13 ;  /* 0x0000000d00087c82 */ /* 0x000fe20008000000 */
[----:B------:R-:W-:Y:S01]  /*52c0*/  STL [R1+0x2c4], R3 ;  /* 0x0002c40301007387 */ /* 0x000fe20000100800 */
[----:B------:R-:W-:-:S03]  /*52d0*/  UMOV UR10, UR14 ;  /* 0x0000000e000a7c82 */ /* 0x000fc60008000000 */
[----:B------:R3:W-:Y:S04]  /*52e0*/  STL [R1+0x2c0], R2 ;  /* 0x0002c00201007387 */ /* 0x0007e80000100800 */
[----:B------:R4:W-:Y:S01]  /*52f0*/  STL [R1+0x2bc], R0 ;  /* 0x0002bc0001007387 */ /* 0x0009e20000100800 */
[----:B--2---:R-:W-:-:S06]  /*5300*/  WARPGROUP.ARRIVE ;  /* 0x00000000000079c5 */ /* 0x004fcc0000000000 */
[----:B------:R-:W-:Y:S03]  /*5310*/  HGMMA.64x256x16.F32 R24, gdesc[UR8], R24, gsb0 ;  /* 0x03e00000081879f0 */ /* 0x000fe60008000818 */
[----:B------:R-:W-:Y:S02]  /*5320*/  WARPGROUP.DEPBAR.LE gsb0, 0x0 ;  /* 0x00008000000079c5 */ /* 0x000fe40000010000 */
[----:B------:R-:W-:Y:S01]  /*5330*/  STL.64 [R1], R24 ;  /* 0x0000001801007387 */ /* 0x000fe20000100a00 */
[----:B---3--:R-:W-:Y:S01]  /*5340*/  IMAD.MOV.U32 R2, RZ, RZ, R150 ;  /* 0x000000ffff027224 */ /* 0x008fe200078e0096 */
[----:B------:R-:W-:Y:S01]  /*5350*/  MOV R3, R149 ;  /* 0x0000009500037202 */ /* 0x000fe20000000f00 */
[----:B----4-:R-:W-:Y:S01]  /*5360*/  IMAD.MOV.U32 R0, RZ, RZ, R151 ;  /* 0x000000ffff007224 */ /* 0x010fe200078e0097 */
[----:B------:R-:W-:Y:S01]  /*5370*/  STL.64 [R1+0x8], R26 ;  /* 0x0000081a01007387 */ /* 0x000fe20000100a00 */
[----:B01----:R-:W-:Y:S01]  /*5380*/  IMAD.MOV.U32 R4, RZ, RZ, R148 ;  /* 0x000000ffff047224 */ /* 0x003fe200078e0094 */
        /* <DEDUP_REMOVED lines=38> */
[----:B------:R-:W2:Y:S01]  /*55f0*/  LDL.LU.64 R150, [R1+0x780] ;  /* 0x0007800001967983 */ /* 0x000ea20000300a00 */
        /* <DEDUP_REMOVED lines=92> */
[----:B------:R-:W-:-:S02]  /*5bc0*/  IMAD.MOV.U32 R231, RZ, RZ, R50 ;  /* 0x000000ffffe77224 */ /* 0x000fc400078e0032 */
[----:B------:R-:W-:Y:S01]  /*5bd0*/  IMAD.MOV.U32 R233, RZ, RZ, R48 ;  /* 0x000000ffffe97224 */ /* 0x000fe200078e0030 */
[----:B------:R-:W2:Y:S01]  /*5be0*/  LDL.LU.64 R102, [R1+0x6c0] ;  /* 0x0006c00001667983 */ /* 0x000ea20000300a00 */
[----:B------:R-:W-:Y:S02]  /*5bf0*/  IMAD.MOV.U32 R232, RZ, RZ, R49 ;  /* 0x000000ffffe87224 */ /* 0x000fe400078e0031 */
[----:B------:R-:W-:Y:S01]  /*5c00*/  IMAD.MOV.U32 R235, RZ, RZ, R46 ;  /* 0x000000ffffeb7224 */ /* 0x000fe200078e002e */
        /* <DEDUP_REMOVED lines=28> */
[----:B0-----:R-:W2:Y:S04]  /*5dd0*/  LDL.LU.64 R44, [R1+0x5d8] ;  /* 0x0005d800012c7983 */ /* 0x001ea80000300a00 */
        /* <DEDUP_REMOVED lines=11> */
[----:B------:R-:W-:-:S02]  /*5e90*/  UMOV UR9, 0x40000040 ;  /* 0x4000004000097882 */ /* 0x000fc40000000000 */
[----:B------:R-:W-:Y:S01]  /*5ea0*/  STL [R1+0x580], R160 ;  /* 0x000580a001007387 */ /* 0x000fe20000100800 */
[----:B--2---:R-:W-:-:S06]  /*5eb0*/  WARPGROUP.ARRIVE ;  /* 0x00000000000079c5 */ /* 0x004fcc0000000000 */
        /* <DEDUP_REMOVED lines=91> */
[----:B------:R-:W-:Y:S01]  /*6470*/  IMAD.MOV.U32 R234, RZ, RZ, R2 ;  /* 0x000000ffffea7224 */ /* 0x000fe200078e0002 */
[----:B------:R-:W-:Y:S02]  /*6480*/  UIADD3 UR8, UR13, 0x2, URZ ;  /* 0x000000020d087890 */ /* 0x000fe4000fffe03f */
[----:B------:R-:W-:Y:S01]  /*6490*/  UIADD3 UR10, UR14, 0x2, URZ ;  /* 0x000000020e0a7890 */ /* 0x000fe2000fffe03f */
[----:B------:R-:W-:Y:S01]  /*64a0*/  UMOV UR9, 0x40000040 ;  /* 0x4000004000097882 */ /* 0x000fe20000000000 */
[----:B------:R-:W-:Y:S01]  /*64b0*/  UMOV UR11, 0x40000040 ;  /* 0x40000040000b7882 */ /* 0x000fe20000000000 */
        /* <DEDUP_REMOVED lines=236> */
[----:B------:R-:W-:Y:S01]  /*7380*/  STL.64 [R1+0x30], R36 ;  /* 0x0000302401007387 */ /* 0x000fe20000100a00 */
[----:B------:R-:W-:-:S03]  /*7390*/  MOV R5, R150 ;  /* 0x0000009600057202 */ /* 0x000fc60000000f00 */
[----:B------:R-:W-:Y:S01]  /*73a0*/  STL.64 [R1+0x38], R38 ;  /* 0x0000382601007387 */ /* 0x000fe20000100a00 */
[----:B------:R-:W-:-:S03]  /*73b0*/  IMAD.MOV.U32 R4, RZ, RZ, R151 ;  /* 0x000000ffff047224 */ /* 0x000fc600078e0097 */
[----:B------:R-:W-:Y:S01]  /*73c0*/  STL.64 [R1+0x40], R40 ;  /* 0x0000402801007387 */ /* 0x000fe20000100a00 */
[----:B------:R-:W-:-:S03]  /*73d0*/  IMAD.MOV.U32 R7, RZ, RZ, R148 ;  /* 0x000000ffff077224 */ /* 0x000fc600078e0094 */
[----:B------:R-:W-:Y:S01]  /*73e0*/  STL.64 [R1+0x48], R42 ;  /* 0x0000482a01007387 */ /* 0x000fe20000100a00 */
[----:B------:R-:W-:Y:S01]  /*73f0*/  IMAD.MOV.U32 R6, RZ, RZ, R149 ;  /* 0x000000ffff067224 */ /* 0x000fe200078e0095 */
[----:B------:R-:W-:Y:S02]  /*7400*/  MOV R8, R147 ;  /* 0x0000009300087202 */ /* 0x000fe40000000f00 */
[----:B------:R0:W-:Y:S01]  /*7410*/  STL.64 [R1+0x50], R44 ;  /* 0x0000502c01007387 */ /* 0x0001e20000100a00 */
[----:B------:R-:W-:Y:S01]  /*7420*/  IMAD.MOV.U32 R9, RZ, RZ, R146 ;  /* 0x000000ffff097224 */ /* 0x000fe200078e0092 */
[----:B------:R-:W-:Y:S02]  /*7430*/  MOV R11, R144 ;  /* 0x00000090000b7202 */ /* 0x000fe40000000f00 */
[----:B------:R-:W3:Y:S01]  /*7440*/  LDL.LU.64 R150, [R1+0x4c8] ;  /* 0x0004c80001967983 */ /* 0x000ee20000300a00 */
[----:B------:R-:W-:-:S03]  /*7450*/  IMAD.MOV.U32 R10, RZ, RZ, R145 ;  /* 0x000000ffff0a7224 */ /* 0x000fc600078e0091 */
[----:B------:R-:W3:Y:S01]  /*7460*/  LDL.LU.64 R148, [R1+0x4c0] ;  /* 0x0004c00001947983 */ /* 0x000ee20000300a00 */
[----:B------:R-:W-:Y:S01]  /*7470*/  IMAD.MOV.U32 R13, RZ, RZ, R142 ;  /* 0x000000ffff0d7224 */ /* 0x000fe200078e008e */
[----:B------:R-:W-:Y:S01]  /*7480*/  MOV R14, R141 ;  /* 0x0000008d000e7202 */ /* 0x000fe20000000f00 */
[----:B------:R-:W-:Y:S01]  /*7490*/  IMAD.MOV.U32 R12, RZ, RZ, R143 ;  /* 0x000000ffff0c7224 */ /* 0x000fe200078e008f */
[----:B------:R-:W3:Y:S01]  /*74a0*/  LDL.LU.64 R146, [R1+0x4b8] ;  /* 0x0004b80001927983 */ /* 0x000ee20000300a00 */
        /* <DEDUP_REMOVED lines=140> */
[----:B------:R-:W-:Y:S02]  /*7d70*/  IMAD.MOV.U32 R16, RZ, RZ, R46 ;  /* 0x000000ffff107224 */ /* 0x000fe400078e002e */
[----:B------:R-:W-:Y:S01]  /*7d80*/  IMAD.MOV.U32 R3, RZ, RZ, R47 ;  /* 0x000000ffff037224 */ /* 0x000fe200078e002f */
        /* <DEDUP_REMOVED lines=108> */
[----:B------:R-:W-:Y:S01]  /*8450*/  IMAD.MOV.U32 R229, RZ, RZ, R10 ;  /* 0x000000ffffe57224 */ /* 0x000fe200078e000a */
[----:B------:R0:W5:Y:S01]  /*8460*/  LDL.LU R0, [R1+0x2bc] ;  /* 0x0002bc0001007983 */ /* 0x0001620000300800 */
[----:B------:R-:W-:-:S02]  /*8470*/  IMAD.MOV.U32 R230, RZ, RZ, R9 ;  /* 0x000000ffffe67224 */ /* 0x000fc400078e0009 */
        /* <DEDUP_REMOVED lines=99> */
[----:B------:R-:W-:Y:S01]  /*8ab0*/  BPT.TRAP 0x1 ;  /* 0x000000040000795c */ /* 0x000fe20000300000 */
.L_x_23:
[----:B------:R-:W-:Y:S02]  /*8ac0*/  UISETP.GT.U32.AND UP0, UPT, UR40, 0x1, UPT ;  /* 0x000000012800788c */ /* 0x000fe4000bf04070 */
[----:B------:R-:W-:-:S04]  /*8ad0*/  ULEA UR12, UR7, UR12, 0x3 ;  /* 0x0000000c070c7291 */ /* 0x000fc8000f8e183f */
[----:B------:R-:W-:Y:S01]  /*8ae0*/  UIADD3 UR12, UR12, 0x20, URZ ;  /* 0x000000200c0c7890 */ /* 0x000fe2000fffe03f */
[----:B------:R-:W-:-:S03]  /*8af0*/  PLOP3.LUT P1, PT, PT, PT, UP0, 0x80, 0x0 ;  /* 0x000000000000781c */ /* 0x000fc60003f2f008 */
[----:B------:R-:W-:-:S09]  /*8b00*/  UPRMT UR12, URZ, 0x654, UR12 ;  /* 0x000006543f0c7896 */ /* 0x000fd2000800000c */
[----:B------:R-:W-:Y:S01]  /*8b10*/  SYNCS.ARRIVE.TRANS64.RED.A1T0 RZ, [UR12], RZ ;  /* 0x000000ffffff79a7 */ /* 0x000fe2000810040c */
[----:B------:R-:W-:Y:S05]  /*8b20*/  @P1 BRA `(.L_x_24) ;  /* 0x0000000000041947 */ /* 0x000fea0003800000 */
[----:B------:R-:W-:Y:S01]  /*8b30*/  BPT.TRAP 0x1 ;  /* 0x000000040000795c */ /* 0x000fe20000300000 */
.L_x_24:
[----:B------:R-:W-:Y:S01]  /*8b40*/  UIADD3 UR6, UR6, 0x1, URZ ;  /* 0x0000000106067890 */ /* 0x000fe2000fffe03f */
[C---:B-----5:R-:W-:Y:S01]  /*8b50*/  ISETP.GT.AND P1, PT, R3.reuse, 0x1, PT ;  /* 0x000000010300780c */ /* 0x060fe20003f24270 */
[----:B------:R-:W-:Y:S01]  /*8b60*/  UIADD3 UR7, UR7, 0x1, URZ ;  /* 0x0000000107077890 */ /* 0x000fe2000fffe03f */
[----:B------:R-:W-:Y:S01]  /*8b70*/  VIADD R3, R3, 0xffffffff ;  /* 0xffffffff03037836 */ /* 0x000fe20000000000 */
[----:B------:R-:W-:Y:S02]  /*8b80*/  UISETP.NE.AND UP0, UPT, UR6, 0x4, UPT ;  /* 0x000000040600788c */ /* 0x000fe4000bf05270 */
[----:B------:R-:W-:Y:S02]  /*8b90*/  UISETP.NE.AND UP1, UPT, UR7, 0x4, UPT ;  /* 0x000000040700788c */ /* 0x000fe4000bf25270 */
[----:B------:R-:W-:Y:S02]  /*8ba0*/  USEL UR8, URZ, 0x1, UP0 ;  /* 0x000000013f087887 */ /* 0x000fe40008000000 */
[----:B------:R-:W-:-:S02]  /*8bb0*/  USEL UR6, UR6, URZ, UP0 ;  /* 0x0000003f06067287 */ /* 0x000fc40008000000 */
[----:B------:R-:W-:Y:S02]  /*8bc0*/  USEL UR7, UR7, URZ, UP1 ;  /* 0x0000003f07077287 */ /* 0x000fe40008800000 */
[----:B------:R-:W-:Y:S01]  /*8bd0*/  LOP3.LUT R0, R0, UR8, RZ, 0x3c, !PT ;  /* 0x0000000800007c12 */ /* 0x000fe2000f8e3cff */
[----:B------:R-:W-:Y:S09]  /*8be0*/  @P1 BRA `(.L_x_25) ;  /* 0xffffffbc00681947 */ /* 0x000ff2000383ffff */
.L_x_18:
[----:B------:R-:W0:Y:S02]  /*8bf0*/  LDC R0, c[0x0][0x28c] ;  /* 0x0000a300ff007b82 */ /* 0x000e240000000800 */
[----:B0-----:R-:W-:-:S13]  /*8c00*/  ISETP.GE.AND P1, PT, R0, 0x1, PT ;  /* 0x000000010000780c */ /* 0x001fda0003f26270 */
[----:B------:R-:W-:Y:S05]  /*8c10*/  @!P1 BRA `(.L_x_26) ;  /* 0x0000000000449947 */ /* 0x000fea0003800000 */
[----:B------:R-:W-:Y:S05]  /*8c20*/  @!P0 BRA `(.L_x_27) ;  /* 0x0000000000048947 */ /* 0x000fea0003800000 */
[----:B------:R-:W-:Y:S01]  /*8c30*/  BPT.TRAP 0x1 ;  /* 0x000000040000795c */ /* 0x000fe20000300000 */
.L_x_27:
[----:B------:R-:W0:Y:S01]  /*8c40*/  S2UR UR6, SR_CgaCtaId ;  /* 0x00000000000679c3 */ /* 0x000e220000008800 */
[----:B------:R-:W-:Y:S01]  /*8c50*/  UISETP.LT.AND UP0, UPT, UR44, 0x1, UPT ;  /* 0x000000012c00788c */ /* 0x000fe2000bf01270 */
[----:B------:R-:W-:-:S03]  /*8c60*/  UMOV UR5, 0x400 ;  /* 0x0000040000057882 */ /* 0x000fc60000000000 */
[----:B------:R-:W-:Y:S02]  /*8c70*/  USEL UR4, UR44, 0x1, UP0 ;  /* 0x000000012c047887 */ /* 0x000fe40008000000 */
[----:B------:R-:W-:Y:S02]  /*8c80*/  UISETP.GT.U32.AND UP0, UPT, UR40, 0x1, UPT ;  /* 0x000000012800788c */ /* 0x000fe4000bf04070 */
[----:B------:R-:W-:-:S04]  /*8c90*/  UIADD3 UR4, UR39, UR44, -UR4 ;  /* 0x0000002c27047290 */ /* 0x000fc8000fffe804 */
[----:B------:R-:W-:Y:S01]  /*8ca0*/  USHF.L.U32 UR4, UR4, 0x3, URZ ;  /* 0x0000000304047899 */ /* 0x000fe2000800063f */
[----:B------:R-:W-:-:S03]  /*8cb0*/  PLOP3.LUT P0, PT, PT, PT, UP0, 0x80, 0x0 ;  /* 0x000000000000781c */ /* 0x000fc60003f0f008 */
[----:B------:R-:W-:Y:S02]  /*8cc0*/  ULOP3.LUT UR4, UR4, 0x18, URZ, 0xc0, !UPT ;  /* 0x0000001804047892 */ /* 0x000fe4000f8ec03f */
[----:B0-----:R-:W-:-:S04]  /*8cd0*/  ULEA UR5, UR6, UR5, 0x18 ;  /* 0x0000000506057291 */ /* 0x001fc8000f8ec03f */
[----:B------:R-:W-:-:S04]  /*8ce0*/  UIADD3 UR4, UR5, 0x20, UR4 ;  /* 0x0000002005047890 */ /* 0x000fc8000fffe004 */
[----:B------:R-:W-:-:S09]  /*8cf0*/  UPRMT UR4, URZ, 0x654, UR4 ;  /* 0x000006543f047896 */ /* 0x000fd20008000004 */
[----:B------:R-:W-:Y:S01]  /*8d00*/  SYNCS.ARRIVE.TRANS64.RED.A1T0 RZ, [UR4], RZ ;  /* 0x000000ffffff79a7 */ /* 0x000fe20008100404 */
[----:B------:R-:W-:Y:S05]  /*8d10*/  @P0 BRA `(.L_x_26) ;  /* 0x0000000000040947 */ /* 0x000fea0003800000 */
[----:B------:R-:W-:Y:S01]  /*8d20*/  BPT.TRAP 0x1 ;  /* 0x000000040000795c */ /* 0x000fe20000300000 */
.L_x_26:
[----:B------:R-:W0:Y:S01]  /*8d30*/  S2R R8, SR_TID.X ;  /* 0x0000000000087919 */ /* 0x000e220000002100 */
[----:B------:R-:W-:Y:S01]  /*8d40*/  IMAD.MOV.U32 R19, RZ, RZ, 0x6540 ;  /* 0x00006540ff137424 */ /* 0x000fe200078e00ff */
[----:B------:R-:W-:Y:S01]  /*8d50*/  USHF.R.S32.HI UR10, URZ, 0x1f, UR43 ;  /* 0x0000001f3f0a7899 */ /* 0x000fe2000801142b */
[----:B-----5:R-:W-:Y:S01]  /*8d60*/  LOP3.LUT R4, R160, 0x1, RZ, 0xc0, !PT ;  /* 0x00000001a0047812 */ /* 0x020fe200078ec0ff */
[----:B------:R-:W-:Y:S01]  /*8d70*/  ULDC.64 UR8, c[0x0][0x5d0] ;  /* 0x0001740000087ab9 */ /* 0x000fe20000000a00 */
[----:B------:R-:W-:Y:S01]  /*8d80*/  UIADD3 UR39, UR44, UR39, URZ ;  /* 0x000000272c277290 */ /* 0x000fe2000fffe03f */
[----:B------:R-:W-:Y:S01]  /*8d90*/  MOV R6, UR8 ;  /* 0x0000000800067c02 */ /* 0x000fe20008000f00 */
[----:B------:R-:W-:Y:S01]  /*8da0*/  UIMAD UR4, UR10, UR8, URZ ;  /* 0x000000080a0472a4 */ /* 0x000fe2000f8e023f */
[----:B------:R-:W-:Y:S01]  /*8db0*/  SHF.L.U32 R3, R4, 0x6, RZ ;  /* 0x0000000604037819 */ /* 0x000fe200000006ff */
[----:B------:R-:W-:Y:S02]  /*8dc0*/  UIMAD.WIDE UR6, UR41, 0x100, URZ ;  /* 0x00000100290678a5 */ /* 0x000fe4000f8e023f */
[----:B------:R-:W-:Y:S01]  /*8dd0*/  UIMAD UR4, UR43, UR9, UR4 ;  /* 0x000000092b0472a4 */ /* 0x000fe2000f8e0204 */
[----:B------:R-:W-:Y:S01]  /*8de0*/  ULDC UR8, c[0x0][0x288] ;  /* 0x0000a20000087ab9 */ /* 0x000fe20000000800 */
[----:B------:R-:W-:Y:S01]  /*8df0*/  USHF.L.U32 UR41, UR41, 0x8, URZ ;  /* 0x0000000829297899 */ /* 0x000fe2000800063f */
[----:B------:R-:W-:Y:S01]  /*8e00*/  ULDC UR5, c[0x0][0x284] ;  /* 0x0000a10000057ab9 */ /* 0x000fe20000000800 */
[----:B------:R-:W-:Y:S01]  /*8e10*/  UISETP.GT.U32.AND UP0, UPT, UR39, 0x3, UPT ;  /* 0x000000032700788c */ /* 0x000fe2000bf04070 */
[----:B------:R-:W-:-:S03]  /*8e20*/  IMAD.U32 R17, RZ, RZ, UR5 ;  /* 0x00000005ff117e24 */ /* 0x000fc6000f8e00ff */
[----:B------:R-:W-:Y:S01]  /*8e30*/  UISETP.LT.U32.AND UP0, UPT, UR44, 0x4, UP0 ;  /* 0x000000042c00788c */ /* 0x000fe20008701070 */
[C---:B0-----:R-:W-:Y:S01]  /*8e40*/  IMAD.SHL.U32 R18, R8.reuse, 0x2, RZ ;  /* 0x0000000208127824 */ /* 0x041fe200078e00ff */
[----:B------:R-:W-:Y:S02]  /*8e50*/  SHF.R.U32.HI R0, RZ, 0x2, R8 ;  /* 0x00000002ff007819 */ /* 0x000fe40000011608 */
[----:B------:R-:W-:Y:S02]  /*8e60*/  LOP3.LUT R5, R8, 0x60, RZ, 0xc0, !PT ;  /* 0x0000006008057812 */ /* 0x000fe400078ec0ff */
[----:B------:R-:W-:Y:S02]  /*8e70*/  LOP3.LUT R18, R18, 0x6, RZ, 0xc0, !PT ;  /* 0x0000000612127812 */ /* 0x000fe400078ec0ff */
[----:B------:R-:W-:Y:S02]  /*8e80*/  LOP3.LUT R0, R0, 0x7, RZ, 0xc0, !PT ;  /* 0x0000000700007812 */ /* 0x000fe400078ec0ff */
[----:B------:R-:W-:Y:S01]  /*8e90*/  PRMT R18, R18, R19, UR42 ;  /* 0x0000002a12127e16 */ /* 0x000fe20008000013 */
[----:B------:R-:W-:Y:S01]  /*8ea0*/  USHF.L.U32 UR42, UR42, 0x8, URZ ;  /* 0x000000082a2a7899 */ /* 0x000fe2000800063f */
[----:B------:R-:W-:-:S02]  /*8eb0*/  SHF.R.U32.HI R5, RZ, 0x1, R5 ;  /* 0x00000001ff057819 */ /* 0x000fc40000011605 */
[----:B------:R-:W-:Y:S01]  /*8ec0*/  SHF.R.S32.HI R19, RZ, 0x1f, R18 ;  /* 0x0000001fff137819 */ /* 0x000fe20000011412 */
[----:B------:R-:W-:Y:S01]  /*8ed0*/  UISETP.GE.AND UP1, UPT, UR42, UR8, UPT ;  /* 0x000000082a00728c */ /* 0x000fe2000bf26270 */
[--C-:B------:R-:W-:Y:S02]  /*8ee0*/  LOP3.LUT R3, R3, 0x40, R0.reuse, 0xe2, !PT ;  /* 0x0000004003037812 */ /* 0x100fe400078ee200 */
[----:B------:R-:W-:Y:S01]  /*8ef0*/  IADD3 R0, RZ, -R5, -R0 ;  /* 0x80000005ff007210 */ /* 0x000fe20007ffe800 */
[----:B------:R-:W-:Y:S01]  /*8f00*/  IMAD.WIDE.U32 R6, R6, UR43, R18 ;  /* 0x0000002b06067c25 */ /* 0x000fe2000f8e0012 */
[----:B------:R-:W-:Y:S01]  /*8f10*/  UISETP.GE.OR UP1, UPT, UR41, UR5, UP1 ;  /* 0x000000052900728c */ /* 0x000fe20008f26670 */
[----:B------:R-:W-:Y:S01]  /*8f20*/  LOP3.LUT R3, R3, UR6, R5, 0xfe, !PT ;  /* 0x0000000603037c12 */ /* 0x000fe2000f8efe05 */
[----:B------:R-:W-:Y:S01]  /*8f30*/  USEL UR5, URZ, 0x1, !UP0 ;  /* 0x000000013f057887 */ /* 0x000fe2000c000000 */
[----:B------:R-:W-:Y:S01]  /*8f40*/  VIADD R7, R7, UR4 ;  /* 0x0000000407077c36 */ /* 0x000fe20008000000 */
[----:B------:R-:W-:Y:S01]  /*8f50*/  USHF.R.U32.HI UR4, URZ, 0x2, UR39 ;  /* 0x000000023f047899 */ /* 0x000fe20008011627 */
[----:B------:R-:W-:Y:S01]  /*8f60*/  IMAD R0, R4, -0x40, R0 ;  /* 0xffffffc004007824 */ /* 0x000fe200078e0200 */
[----:B------:R-:W-:Y:S01]  /*8f70*/  PLOP3.LUT P0, PT, PT, PT, UP1, 0x80, 0x0 ;  /* 0x000000000000781c */ /* 0x000fe20003f0f018 */
[----:B------:R-:W-:Y:S01]  /*8f80*/  ULOP3.LUT UR39, UR39, 0x3, URZ, 0xc0, !UPT ;  /* 0x0000000327277892 */ /* 0x000fe2000f8ec03f */
[----:B------:R-:W-:Y:S01]  /*8f90*/  MOV R4, 0xfffffffe ;  /* 0xfffffffe00047802 */ /* 0x000fe20000000f00 */
[----:B------:R-:W-:Y:S01]  /*8fa0*/  ULOP3.LUT UR4, UR4, 0x1, URZ, 0xc0, !UPT ;  /* 0x0000000104047892 */ /* 0x000fe2000f8ec03f */
[----:B------:R-:W-:Y:S01]  /*8fb0*/  IADD3 R17, R17, -UR41, R0 ;  /* 0x8000002911117c10 */ /* 0x000fe2000fffe000 */
[----:B------:R-:W-:Y:S01]  /*8fc0*/  UMOV UR41, 0xffffffff ;  /* 0xffffffff00297882 */ /* 0x000fe20000000000 */
[----:B------:R-:W-:Y:S01]  /*8fd0*/  LOP3.LUT R0, R8, 0x3, RZ, 0xc0, !PT ;  /* 0x0000000308007812 */ /* 0x000fe200078ec0ff */
[----:B------:R-:W-:-:S04]  /*8fe0*/  UISETP.NE.U32.AND UP2, UPT, UR4, 0x1, UPT ;  /* 0x000000010400788c */ /* 0x000fc8000bf45070 */
[----:B------:R-:W-:Y:S01]  /*8ff0*/  UISETP.GT.U32.AND UP2, UPT, UR44, 0x3, !UP2 ;  /* 0x000000032c00788c */ /* 0x000fe2000d744070 */
[----:B------:R-:W-:-:S03]  /*9000*/  IMAD R0, R0, R4, UR8 ;  /* 0x0000000800007e24 */ /* 0x000fc6000f8e0204 */
[----:B------:R-:W-:Y:S01]  /*9010*/  USEL UR4, URZ, 0x1, !UP2 ;  /* 0x000000013f047887 */ /* 0x000fe2000d000000 */
[----:B------:R-:W-:-:S03]  /*9020*/  VIADD R0, R0, -UR42 ;  /* 0x8000002a00007c36 */ /* 0x000fc60008000000 */
[----:B------:R-:W-:Y:S01]  /*9030*/  ULOP3.LUT UR38, UR4, UR38, UR5, 0x96, !UPT ;  /* 0x0000002604267292 */ /* 0x000fe2000f8e9605 */
[----:B------:R-:W-:Y:S11]  /*9040*/  @P0 BRA `(.L_x_28) ;  /* 0x0000010400d80947 */ /* 0x000ff60003800000 */
[----:B------:R-:W-:Y:S01]  /*9050*/  FSETP.NEU.AND P0, PT, R16, RZ, PT ;  /* 0x000000ff1000720b */ /* 0x000fe20003f0d000 */
[----:B------:R-:W-:Y:S01]  /*9060*/  ULDC.64 UR8, c[0x0][0x5c8] ;  /* 0x0001720000087ab9 */ /* 0x000fe20000000a00 */
[----:B------:R-:W-:Y:S01]  /*9070*/  ISETP.GT.AND P3, PT, R17, RZ, PT ;  /* 0x000000ff1100720c */ /* 0x000fe20003f64270 */
[----:B------:R-:W-:Y:S01]  /*9080*/  UIMAD UR4, UR7, UR8, URZ ;  /* 0x00000008070472a4 */ /* 0x000fe2000f8e023f */
[----:B------:R-:W-:Y:S01]  /*9090*/  IMAD.U32 R10, RZ, RZ, UR9 ;  /* 0x00000009ff0a7e24 */ /* 0x000fe2000f8e00ff */
[----:B------:R-:W-:Y:S01]  /*90a0*/  BSSY B0, `(.L_x_28) ;  /* 0x0001070000007945 */ /* 0x000fe20003800000 */
[----:B------:R-:W-:Y:S01]  /*90b0*/  IMAD.WIDE.U32 R6, R3, UR8, R6 ;  /* 0x0000000803067c25 */ /* 0x000fe2000f8e0006 */
[----:B------:R-:W-:-:S03]  /*90c0*/  ISETP.GT.AND P1, PT, R0, RZ, P3 ;  /* 0x000000ff0000720c */ /* 0x000fc60001f24270 */
[----:B------:R-:W-:-:S05]  /*90d0*/  IMAD R10, R3, R10, UR4 ;  /* 0x00000004030a7e24 */ /* 0x000fca000f8e020a */
[----:B------:R-:W-:Y:S01]  /*90e0*/  IADD3 R10, R7, R10, RZ ;  /* 0x0000000a070a7210 */ /* 0x000fe20007ffe0ff */
[----:B------:R-:W-:Y:S06]  /*90f0*/  @!P0 BRA `(.L_x_29) ;  /* 0x000000b800108947 */ /* 0x000fec0003800000 */
[----:B------:R-:W0:Y:S01]  /*9100*/  LDC.64 R22, c[0x0][0x5b8] ;  /* 0x00016e00ff167b82 */ /* 0x000e220000000a00 */
[----:B------:R-:W2:Y:S01]  /*9110*/  LDL.LU R11, [R1] ;  /* 0x00000000010b7983 */ /* 0x000ea20000300800 */
[----:B------:R-:W-:-:S06]  /*9120*/  ULDC.64 UR4, c[0x0][0x5c0] ;  /* 0x0001700000047ab9 */ /* 0x000fcc0000000a00 */
[----:B------:R-:W1:Y:S08]  /*9130*/  LDC.64 R14, c[0x0][0x5b0] ;  /* 0x00016c00ff0e7b82 */ /* 0x000e700000000a00 */
[----:B------:R-:W3:Y:S01]  /*9140*/  LDC.64 R12, c[0x0][0x5a8] ;  /* 0x00016a00ff0c7b82 */ /* 0x000ee20000000a00 */
[C---:B0-----:R-:W-:Y:S02]  /*9150*/  IMAD R157, R22.reuse, UR10, RZ ;  /* 0x0000000a169d7c24 */ /* 0x041fe4000f8e02ff */
[----:B------:R-:W-:-:S04]  /*9160*/  IMAD.WIDE.U32 R152, R22, UR43, R18 ;  /* 0x0000002b16987c25 */ /* 0x000fc8000f8e0012 */
[----:B------:R-:W-:Y:S02]  /*9170*/  IMAD R157, R23, UR43, R157 ;  /* 0x0000002b179d7c24 */ /* 0x000fe4000f8e029d */
[----:B-1----:R-:W-:Y:S02]  /*9180*/  IMAD R156, R14, UR7, RZ ;  /* 0x000000070e9c7c24 */ /* 0x002fe4000f8e02ff */
[----:B------:R-:W-:Y:S02]  /*9190*/  IMAD.IADD R21, R153, 0x1, R157 ;  /* 0x0000000199157824 */ /* 0x000fe400078e029d */
[----:B------:R-:W-:Y:S02]  /*91a0*/  IMAD.MOV.U32 R20, RZ, RZ, R152 ;  /* 0x000000ffff147224 */ /* 0x000fe400078e0098 */
[C---:B------:R-:W-:Y:S02]  /*91b0*/  IMAD R156, R3.reuse, R15, R156 ;  /* 0x0000000f039c7224 */ /* 0x040fe400078e029c */
[----:B------:R-:W-:-:S05]  /*91c0*/  IMAD.WIDE.U32 R4, R3, R14, R20 ;  /* 0x0000000e03047225 */ /* 0x000fca00078e0014 */
[----:B------:R-:W-:Y:S02]  /*91d0*/  IADD3 R5, R5, R156, RZ ;  /* 0x0000009c05057210 */ /* 0x000fe40007ffe0ff */
[----:B---3--:R-:W-:-:S04]  /*91e0*/  LEA R8, P0, R4, R12, 0x1 ;  /* 0x0000000c04087211 */ /* 0x008fc800078008ff */
[----:B------:R-:W-:-:S05]  /*91f0*/  LEA.HI.X R9, R4, R13, R5, 0x1, P0 ;  /* 0x0000000d04097211 */ /* 0x000fca00000f0c05 */
[----:B------:R-:W3:Y:S01]  /*9200*/  @P1 LDG.E.LTC128B.U16 R23, desc[UR36][R8.64] ;  /* 0x0000002408171981 */ /* 0x000ee2000c1e1520 */
[----:B------:R-:W-:Y:S01]  /*9210*/  BSSY B1, `(.L_x_30) ;  /* 0x0000011000017945 */ /* 0x000fe20003800000 */
[----:B---3--:R-:W-:-:S05]  /*9220*/  HADD2.F32 R4, -RZ, R23.H0_H0 ;  /* 0x20000017ff047230 */ /* 0x008fca0000004100 */
[----:B------:R-:W-:-:S04]  /*9230*/  FMUL R4, R4, R16 ;  /* 0x0000001004047220 */ /* 0x000fc80000400000 */
[----:B--2---:R-:W-:Y:S01]  /*9240*/  FFMA R7, R11, R2, R4 ;  /* 0x000000020b077223 */ /* 0x004fe20000000004 */
[----:B------:R-:W-:-:S04]  /*9250*/  LEA R4, P0, R6, UR4, 0x1 ;  /* 0x0000000406047c11 */ /* 0x000fc8000f8008ff */
[----:B------:R-:W-:Y:S02]  /*9260*/  LEA.HI.X R5, R6, UR5, R10, 0x1, P0 ;  /* 0x0000000506057c11 */ /* 0x000fe400080f0c0a */
[----:B------:R-:W-:-:S05]  /*9270*/  F2FP.F16.F32.PACK_AB R6, RZ, R7 ;  /* 0x00000007ff06723e */ /* 0x000fca00000000ff */
[----:B------:R0:W-:Y:S02]  /*9280*/  @P1 STG.E.U16 desc[UR36][R4.64], R6 ;  /* 0x0000000604001986 */ /* 0x0001e4000c101524 */
[----:B0-----:R-:W-:-:S04]  /*9290*/  IMAD.WIDE.U32 R6, R3, R14, R18 ;  /* 0x0000000e03067225 */ /* 0x001fc800078e0012 */
[----:B------:R-:W-:Y:S02]  /*92a0*/  IMAD.IADD R7, R156, 0x1, R7 ;  /* 0x000000019c077824 */ /* 0x000fe400078e0207 */
[----:B------:R-:W-:-:S04]  /*92b0*/  IMAD.WIDE.U32 R6, R22, UR43, R6 ;  /* 0x0000002b16067c25 */ /* 0x000fc8000f8e0006 */
[----:B------:R-:W-:Y:S01]  /*92c0*/  IMAD.IADD R7, R157, 0x1, R7 ;  /* 0x000000019d077824 */ /* 0x000fe200078e0207 */
[----:B------:R-:W-:-:S04]  /*92d0*/  LEA R10, P0, R6, R12, 0x1 ;  /* 0x0000000c060a7211 */ /* 0x000fc800078008ff */
[----:B------:R-:W-:Y:S02]  /*92e0*/  LEA.HI.X R11, R6, R13, R7, 0x1, P0 ;  /* 0x0000000d060b7211 */ /* 0x000fe400000f0c07 */
[----:B------:R-:W-:-:S13]  /*92f0*/  ISETP.GT.AND P0, PT, R0, 0x1, P3 ;  /* 0x000000010000780c */ /* 0x000fda0001f04270 */
[----:B------:R-:W-:Y:S05]  /*9300*/  @!P0 BRA `(.L_x_31) ;  /* 0x0000000000048947 */ /* 0x000fea0003800000 */
[----:B------:R0:W5:Y:S02]  /*9310*/  LDG.E.LTC128B.U16 R23, desc[UR36][R10.64+0x2] ;  /* 0x000002240a177981 */ /* 0x000164000c1e1520 */
.L_x_31:
[----:B------:R-:W-:Y:S05]  /*9320*/  BSYNC B1 ;  /* 0x0000000000017941 */ /* 0x000fea0003800000 */
.L_x_30:
[----:B------:R-:W2:Y:S01]  /*9330*/  LDL.LU R7, [R1+0x4] ;  /* 0x0000040001077983 */ /* 0x000ea20000300800 */
[----:B-----5:R-:W-:Y:S01]  /*9340*/  HADD2.F32 R6, -RZ, R23.H0_H0 ;  /* 0x20000017ff067230 */ /* 0x020fe20000004100 */
[C---:B------:R-:W-:Y:S02]  /*9350*/  SHF.L.U64.HI R155, R14.reuse, 0x3, R15 ;  /* 0x000000030e9b7819 */ /* 0x040fe4000001020f */
[----:B------:R-:W-:Y:S01]  /*9360*/  SHF.L.U32 R154, R14, 0x3, RZ ;  /* 0x000000030e9a7819 */ /* 0x000fe200000006ff */
[----:B------:R-:W3:Y:S01]  /*9370*/  LDL.LU R158, [R1+0x8] ;  /* 0x00000800019e7983 */ /* 0x000ee20000300800 */
[----:B------:R-:W-:-:S04]  /*9380*/  FMUL R6, R6, R16 ;  /* 0x0000001006067220 */ /* 0x000fc80000400000 */
[----:B--2---:R-:W-:-:S05]  /*9390*/  FFMA R6, R7, R2, R6 ;  /* 0x0000000207067223 */ /* 0x004fca0000000006 */
[----:B------:R-:W-:-:S05]  /*93a0*/  F2FP.F16.F32.PACK_AB R6, RZ, R6 ;  /* 0x00000006ff06723e */ /* 0x000fca00000000ff */
[----:B------:R1:W-:Y:S01]  /*93b0*/  @P0 STG.E.U16 desc[UR36][R4.64+0x2], R6 ;  /* 0x0000020604000986 */ /* 0x0003e2000c101524 */
[----:B------:R-:W-:-:S04]  /*93c0*/  ISETP.GT.AND P0, PT, R17, 0x8, PT ;  /* 0x000000081100780c */ /* 0x000fc80003f04270 */
[----:B------:R-:W-:Y:S01]  /*93d0*/  ISETP.GT.AND P1, PT, R0, RZ, P0 ;  /* 0x000000ff0000720c */ /* 0x000fe20000724270 */
[----:B-1----:R-:W-:-:S04]  /*93e0*/  IMAD.WIDE.U32 R6, R3, R14, R154 ;  /* 0x0000000e03067225 */ /* 0x002fc800078e009a */
[----:B------:R-:W-:Y:S01]  /*93f0*/  IMAD.IADD R156, R156, 0x1, R7 ;  /* 0x000000019c9c7824 */ /* 0x000fe200078e0207 */
[----:B------:R-:W-:-:S05]  /*9400*/  IADD3 R7, P2, R152, R6, RZ ;  /* 0x0000000698077210 */ /* 0x000fca0007f5e0ff */
[----:B------:R-:W-:Y:S01]  /*9410*/  IMAD.X R9, R156, 0x1, R21, P2 ;  /* 0x000000019c097824 */ /* 0x000fe200010e0615 */
[----:B------:R-:W-:-:S04]  /*9420*/  LEA R8, P2, R7, R12, 0x1 ;  /* 0x0000000c07087211 */ /* 0x000fc800078408ff */
[----:B------:R-:W-:-:S05]  /*9430*/  LEA.HI.X R9, R7, R13, R9, 0x1, P2 ;  /* 0x0000000d07097211 */ /* 0x000fca00010f0c09 */
[----:B------:R1:W2:Y:S01]  /*9440*/  @P1 LDG.E.LTC128B.U16 R23, desc[UR36][R8.64] ;  /* 0x0000002408171981 */ /* 0x0002a2000c1e1520 */
[----:B------:R-:W-:Y:S01]  /*9450*/  IADD3 R6, P2, R18, R6, RZ ;  /* 0x0000000612067210 */ /* 0x000fe20007f5e0ff */
[----:B------:R-:W-:Y:S01]  /*9460*/  BSSY B1, `(.L_x_32) ;  /* 0x0000016000017945 */ /* 0x000fe20003800000 */
[----:B------:R-:W-:Y:S02]  /*9470*/  ISETP.GT.AND P4, PT, R0, 0x1, P0 ;  /* 0x000000010000780c */ /* 0x000fe40000784270 */
[----:B------:R-:W-:Y:S01]  /*9480*/  IADD3.X R7, R19, R156, RZ, P2, !PT ;  /* 0x0000009c13077210 */ /* 0x000fe200017fe4ff */
[----:B------:R-:W-:Y:S02]  /*9490*/  IMAD.U32 R156, RZ, RZ, UR9 ;  /* 0x00000009ff9c7e24 */ /* 0x000fe4000f8e00ff */
[----:B------:R-:W-:-:S04]  /*94a0*/  IMAD.WIDE.U32 R6, R22, UR43, R6 ;  /* 0x0000002b16067c25 */ /* 0x000fc8000f8e0006 */
[----:B------:R-:W-:Y:S01]  /*94b0*/  IMAD.IADD R7, R157, 0x1, R7 ;  /* 0x000000019d077824 */ /* 0x000fe200078e0207 */
[----:B-1----:R-:W-:-:S04]  /*94c0*/  LEA R8, P2, R6, R12, 0x1 ;  /* 0x0000000c06087211 */ /* 0x002fc800078408ff */
[----:B------:R-:W-:Y:S01]  /*94d0*/  LEA.HI.X R9, R6, R13, R7, 0x1, P2 ;  /* 0x0000000d06097211 */ /* 0x000fe200010f0c07 */
[----:B--2---:R-:W-:-:S05]  /*94e0*/  HADD2.F32 R6, -RZ, R23.H0_H0 ;  /* 0x20000017ff067230 */ /* 0x004fca0000004100 */
[----:B------:R-:W-:-:S04]  /*94f0*/  FMUL R6, R6, R16 ;  /* 0x0000001006067220 */ /* 0x000fc80000400000 */
[----:B---3--:R-:W-:Y:S01]  /*9500*/  FFMA R7, R158, R2, R6 ;  /* 0x000000029e077223 */ /* 0x008fe20000000006 */
[----:B------:R-:W-:Y:S01]  /*9510*/  IMAD.U32 R158, RZ, RZ, UR8 ;  /* 0x00000008ff9e7e24 */ /* 0x000fe2000f8e00ff */
[----:B------:R-:W-:-:S03]  /*9520*/  MOV R6, UR8 ;  /* 0x0000000800067c02 */ /* 0x000fc60008000f00 */
[----:B------:R-:W-:Y:S01]  /*9530*/  IMAD.SHL.U32 R158, R158, 0x10, RZ ;  /* 0x000000109e9e7824 */ /* 0x000fe200078e00ff */
[----:B------:R-:W-:Y:S02]  /*9540*/  SHF.L.U64.HI R156, R6, 0x4, R156 ;  /* 0x00000004069c7819 */ /* 0x000fe4000001029c */
[----:B------:R-:W-:Y:S02]  /*9550*/  F2FP.F16.F32.PACK_AB R7, RZ, R7 ;  /* 0x00000007ff07723e */ /* 0x000fe400000000ff */
[----:B------:R-:W-:Y:S02]  /*9560*/  IADD3 R6, P2, R158, R4, RZ ;  /* 0x000000049e067210 */ /* 0x000fe40007f5e0ff */
[----:B------:R-:W-:Y:S02]  /*9570*/  PRMT R159, R7, 0x7610, R159 ;  /* 0x00007610079f7816 */ /* 0x000fe4000000009f */
[----:B------:R-:W-:-:S05]  /*9580*/  IADD3.X R7, R156, R5, RZ, P2, !PT ;  /* 0x000000059c077210 */ /* 0x000fca00017fe4ff */
[----:B------:R1:W-:Y:S01]  /*9590*/  @P1 STG.E.U16 desc[UR36][R6.64], R159 ;  /* 0x0000009f06001986 */ /* 0x0003e2000c101524 */
[----:B------:R-:W-:Y:S05]  /*95a0*/  @!P4 BRA `(.L_x_33) ;  /* 0x000000000004c947 */ /* 0x000fea0003800000 */
[----:B------:R2:W5:Y:S02]  /*95b0*/  LDG.E.LTC128B.U16 R23, desc[UR36][R8.64+0x2] ;  /* 0x0000022408177981 */ /* 0x000564000c1e1520 */
.L_x_33:
[----:B------:R-:W-:Y:S05]  /*95c0*/  BSYNC B1 ;  /* 0x0000000000017941 */ /* 0x000fea0003800000 */
.L_x_32:
[----:B------:R-:W3:Y:S01]  /*95d0*/  LDL.LU R161, [R1+0xc] ;  /* 0x00000c0001a17983 */ /* 0x000ee20000300800 */
[----:B-1---5:R-:W-:Y:S01]  /*95e0*/  HADD2.F32 R159, -RZ, R23.H0_H0 ;  /* 0x20000017ff9f7230 */ /* 0x022fe20000004100 */
[----:B------:R-:W-:Y:S01]  /*95f0*/  ISETP.GT.AND P1, PT, R0, 0x8, P3 ;  /* 0x000000080000780c */ /* 0x000fe20001f24270 */
[----:B------:R-:W-:Y:S03]  /*9600*/  BSSY B1, `(.L_x_34) ;  /* 0x0000007000017945 */ /* 0x000fe60003800000 */
[----:B------:R-:W-:-:S04]  /*9610*/  FMUL R159, R159, R16 ;  /* 0x000000109f9f7220 */ /* 0x000fc80000400000 */
[----:B---3--:R-:W-:-:S05]  /*9620*/  FFMA R159, R161, R2, R159 ;  /* 0x00000002a19f7223 */ /* 0x008fca000000009f */
[----:B------:R-:W-:-:S05]  /*9630*/  F2FP.F16.F32.PACK_AB R159, RZ, R159 ;  /* 0x0000009fff9f723e */ /* 0x000fca00000000ff */
[----:B------:R1:W-:Y:S01]  /*9640*/  @P4 STG.E.U16 desc[UR36][R6.64+0x2], R159 ;  /* 0x0000029f06004986 */ /* 0x0003e2000c101524 */
[----:B------:R-:W-:Y:S05]  /*9650*/  @!P1 BRA `(.L_x_35) ;  /* 0x0000000000049947 */ /* 0x000fea0003800000 */
[----:B------:R3:W5:Y:S02]  /*9660*/  LDG.E.LTC128B.U16 R23, desc[UR36][R10.64+0x10] ;  /* 0x000010240a177981 */ /* 0x000764000c1e1520 */
.L_x_35:
[----:B------:R-:W-:Y:S05]  /*9670*/  BSYNC B1 ;  /* 0x0000000000017941 */ /* 0x000fea0003800000 */
.L_x_34:
[----:B------:R-:W4:Y:S01]  /*9680*/  LDL.LU R161, [R1+0x10] ;  /* 0x0000100001a17983 */ /* 0x000f220000300800 */
[----:B-1---5:R-:W-:Y:S01]  /*9690*/  HADD2.F32 R159, -RZ, R23.H0_H0 ;  /* 0x20000017ff9f7230 */ /* 0x022fe20000004100 */
[----:B------:R-:W-:Y:S01]  /*96a0*/  ISETP.GT.AND P2, PT, R0, 0x9, P3 ;  /* 0x000000090000780c */ /* 0x000fe20001f44270 */
[----:B------:R-:W-:Y:S03]  /*96b0*/  BSSY B1, `(.L_x_36) ;  /* 0x0000007000017945 */ /* 0x000fe60003800000 */
[----:B------:R-:W-:-:S04]  /*96c0*/  FMUL R159, R159, R16 ;  /* 0x000000109f9f7220 */ /* 0x000fc80000400000 */
[----:B----4-:R-:W-:-:S05]  /*96d0*/  FFMA R159, R161, R2, R159 ;  /* 0x00000002a19f7223 */ /* 0x010fca000000009f */
[----:B------:R-:W-:-:S05]  /*96e0*/  F2FP.F16.F32.PACK_AB R159, RZ, R159 ;  /* 0x0000009fff9f723e */ /* 0x000fca00000000ff */
[----:B------:R1:W-:Y:S01]  /*96f0*/  @P1 STG.E.U16 desc[UR36][R4.64+0x10], R159 ;  /* 0x0000109f04001986 */ /* 0x0003e2000c101524 */
[----:B------:R-:W-:Y:S05]  /*9700*/  @!P2 BRA `(.L_x_37) ;  /* 0x000000000004a947 */ /* 0x000fea0003800000 */
[----:B------:R4:W5:Y:S02]  /*9710*/  LDG.E.LTC128B.U16 R23, desc[UR36][R10.64+0x12] ;  /* 0x000012240a177981 */ /* 0x000964000c1e1520 */
.L_x_37:
[----:B------:R-:W-:Y:S05]  /*9720*/  BSYNC B1 ;  /* 0x0000000000017941 */ /* 0x000fea0003800000 */
.L_x_36:
[----:B------:R-:W2:Y:S01]  /*9730*/  LDL.LU R161, [R1+0x14] ;  /* 0x0000140001a17983 */ /* 0x000ea20000300800 */
[----:B-1---5:R-:W-:Y:S01]  /*9740*/  HADD2.F32 R159, -RZ, R23.H0_H0 ;  /* 0x20000017ff9f7230 */ /* 0x022fe20000004100 */
[----:B------:R-:W-:Y:S01]  /*9750*/  ISETP.GT.AND P1, PT, R0, 0x8, P0 ;  /* 0x000000080000780c */ /* 0x000fe20000724270 */
[----:B------:R-:W-:Y:S03]  /*9760*/  BSSY B1, `(.L_x_38) ;  /* 0x0000007000017945 */ /* 0x000fe60003800000 */
[----:B------:R-:W-:-:S04]  /*9770*/  FMUL R159, R159, R16 ;  /* 0x000000109f9f7220 */ /* 0x000fc80000400000 */
[----:B--2---:R-:W-:-:S05]  /*9780*/  FFMA R159, R161, R2, R159 ;  /* 0x00000002a19f7223 */ /* 0x004fca000000009f */
[----:B------:R-:W-:-:S05]  /*9790*/  F2FP.F16.F32.PACK_AB R159, RZ, R159 ;  /* 0x0000009fff9f723e */ /* 0x000fca00000000ff */
[----:B------:R1:W-:Y:S01]  /*97a0*/  @P2 STG.E.U16 desc[UR36][R4.64+0x12], R159 ;  /* 0x0000129f04002986 */ /* 0x0003e2000c101524 */
[----:B------:R-:W-:Y:S05]  /*97b0*/  @!P1 BRA `(.L_x_39) ;  /* 0x0000000000049947 */ /* 0x000fea0003800000 */
[----:B------:R2:W5:Y:S02]  /*97c0*/  LDG.E.LTC128B.U16 R23, desc[UR36][R8.64+0x10] ;  /* 0x0000102408177981 */ /* 0x000564000c1e1520 */
.L_x_39:
[----:B------:R-:W-:Y:S05]  /*97d0*/  BSYNC B1 ;  /* 0x0000000000017941 */ /* 0x000fea0003800000 */
.L_x_38:
        /* <DEDUP_REMOVED lines=10> */
.L_x_41:
[----:B------:R-:W-:Y:S05]  /*9880*/  BSYNC B1 ;  /* 0x0000000000017941 */ /* 0x000fea0003800000 */
.L_x_40:
        /* <DEDUP_REMOVED lines=10> */
.L_x_43:
[----:B------:R-:W-:Y:S05]  /*9930*/  BSYNC B1 ;  /* 0x0000000000017941 */ /* 0x000fea0003800000 */
.L_x_42:
        /* <DEDUP_REMOVED lines=10> */
.L_x_45:
[----:B------:R-:W-:Y:S05]  /*99e0*/  BSYNC B1 ;  /* 0x0000000000017941 */ /* 0x000fea0003800000 */
.L_x_44:
        /* <DEDUP_REMOVED lines=10> */
.L_x_47:
[----:B------:R-:W-:Y:S05]  /*9a90*/  BSYNC B1 ;  /* 0x0000000000017941 */ /* 0x000fea0003800000 */
.L_x_46:
        /* <DEDUP_REMOVED lines=10> */
.L_x_49:
[----:B------:R-:W-:Y:S05]  /*9b40*/  BSYNC B1 ;  /* 0x0000000000017941 */ /* 0x000fea0003800000 */
.L_x_48:
        /* <DEDUP_REMOVED lines=10> */
.L_x_51:
[----:B------:R-:W-:Y:S05]  /*9bf0*/  BSYNC B1 ;  /* 0x0000000000017941 */ /* 0x000fea0003800000 */
.L_x_50:
        /* <DEDUP_REMOVED lines=10> */
.L_x_53:
[----:B------:R-:W-:Y:S05]  /*9ca0*/  BSYNC B1 ;  /* 0x0000000000017941 */ /* 0x000fea0003800000 */
.L_x_52:
        /* <DEDUP_REMOVED lines=10> */
.L_x_55:
[----:B------:R-:W-:Y:S05]  /*9d50*/  BSYNC B1 ;  /* 0x0000000000017941 */ /* 0x000fea0003800000 */
.L_x_54:
        /* <DEDUP_REMOVED lines=10> */
.L_x_57:
[----:B------:R-:W-:Y:S05]  /*9e00*/  BSYNC B1 ;  /* 0x0000000000017941 */ /* 0x000fea0003800000 */
.L_x_56:
        /* <DEDUP_REMOVED lines=10> */
.L_x_59:
[----:B------:R-:W-:Y:S05]  /*9eb0*/  BSYNC B1 ;  /* 0x0000000000017941 */ /* 0x000fea0003800000 */
.L_x_58:
        /* <DEDUP_REMOVED lines=10> */
.L_x_61:
[----:B------:R-:W-:Y:S05]  /*9f60*/  BSYNC B1 ;  /* 0x0000000000017941 */ /* 0x000fea0003800000 */
.L_x_60:
        /* <DEDUP_REMOVED lines=10> */
.L_x_63:
[----:B------:R-:W-:Y:S05]  /*a010*/  BSYNC B1 ;  /* 0x0000000000017941 */ /* 0x000fea0003800000 */
.L_x_62:
        /* <DEDUP_REMOVED lines=10> */
.L_x_65:
[----:B------:R-:W-:Y:S05]  /*a0c0*/  BSYNC B1 ;  /* 0x0000000000017941 */ /* 0x000fea0003800000 */
.L_x_64:
        /* <DEDUP_REMOVED lines=10> */
.L_x_67:
[----:B------:R-:W-:Y:S05]  /*a170*/  BSYNC B1 ;  /* 0x0000000000017941 */ /* 0x000fea0003800000 */
.L_x_66:
        /* <DEDUP_REMOVED lines=10> */
.L_x_69:
[----:B------:R-:W-:Y:S05]  /*a220*/  BSYNC B1 ;  /* 0x0000000000017941 */ /* 0x000fea0003800000 */
.L_x_68:
        /* <DEDUP_REMOVED lines=10> */
.L_x_71:
[----:B------:R-:W-:Y:S05]  /*a2d0*/  BSYNC B1 ;  /* 0x0000000000017941 */ /* 0x000fea0003800000 */
.L_x_70:
        /* <DEDUP_REMOVED lines=10> */
.L_x_73:
[----:B------:R-:W-:Y:S05]  /*a380*/  BSYNC B1 ;  /* 0x0000000000017941 */ /* 0x000fea0003800000 */
.L_x_72:
        /* <DEDUP_REMOVED lines=10> */
.L_x_75:
[----:B------:R-:W-:Y:S05]  /*a430*/  BSYNC B1 ;  /* 0x0000000000017941 */ /* 0x000fea0003800000 */
.L_x_74:
        /* <DEDUP_REMOVED lines=10> */
.L_x_77:
[----:B------:R-:W-:Y:S05]  /*a4e0*/  BSYNC B1 ;  /* 0x0000000000017941 */ /* 0x000fea0003800000 */
.L_x_76:
        /* <DEDUP_REMOVED lines=10> */
.L_x_79:
[----:B------:R-:W-:Y:S05]  /*a590*/  BSYNC B1 ;  /* 0x0000000000017941 */ /* 0x000fea0003800000 */
.L_x_78:
        /* <DEDUP_REMOVED lines=10> */
.L_x_81:
[----:B------:R-:W-:Y:S05]  /*a640*/  BSYNC B1 ;  /* 0x0000000000017941 */ /* 0x000fea0003800000 */
.L_x_80:
        /* <DEDUP_REMOVED lines=10> */
.L_x_83:
[----:B------:R-:W-:Y:S05]  /*a6f0*/  BSYNC B1 ;  /* 0x0000000000017941 */ /* 0x000fea0003800000 */
.L_x_82:
        /* <DEDUP_REMOVED lines=10> */
.L_x_85:
[----:B------:R-:W-:Y:S05]  /*a7a0*/  BSYNC B1 ;  /* 0x0000000000017941 */ /* 0x000fea0003800000 */
.L_x_84:
        /* <DEDUP_REMOVED lines=10> */
.L_x_87:
[----:B------:R-:W-:Y:S05]  /*a850*/  BSYNC B1 ;  /* 0x0000000000017941 */ /* 0x000fea0003800000 */
.L_x_86:
        /* <DEDUP_REMOVED lines=10> */
.L_x_89:
[----:B------:R-:W-:Y:S05]  /*a900*/  BSYNC B1 ;  /* 0x0000000000017941 */ /* 0x000fea0003800000 */
.L_x_88:
        /* <DEDUP_REMOVED lines=10> */
.L_x_91:
[----:B------:R-:W-:Y:S05]  /*a9b0*/  BSYNC B1 ;  /* 0x0000000000017941 */ /* 0x000fea0003800000 */
.L_x_90:
        /* <DEDUP_REMOVED lines=10> */
.L_x_93:
[----:B------:R-:W-:Y:S05]  /*aa60*/  BSYNC B1 ;  /* 0x0000000000017941 */ /* 0x000fea0003800000 */
.L_x_92:
        /* <DEDUP_REMOVED lines=10> */
.L_x_95:
[----:B------:R-:W-:Y:S05]  /*ab10*/  BSYNC B1 ;  /* 0x0000000000017941 */ /* 0x000fea0003800000 */
.L_x_94:
        /* <DEDUP_REMOVED lines=10> */
.L_x_97:
[----:B------:R-:W-:Y:S05]  /*abc0*/  BSYNC B1 ;  /* 0x0000000000017941 */ /* 0x000fea0003800000 */
.L_x_96:
        /* <DEDUP_REMOVED lines=10> */
.L_x_99:
[----:B------:R-:W-:Y:S05]  /*ac70*/  BSYNC B1 ;  /* 0x0000000000017941 */ /* 0x000fea0003800000 */
.L_x_98:
        /* <DEDUP_REMOVED lines=10> */
.L_x_101:
[----:B------:R-:W-:Y:S05]  /*ad20*/  BSYNC B1 ;  /* 0x0000000000017941 */ /* 0x000fea0003800000 */
.L_x_100:
        /* <DEDUP_REMOVED lines=10> */
.L_x_103:
[----:B------:R-:W-:Y:S05]  /*add0*/  BSYNC B1 ;  /* 0x0000000000017941 */ /* 0x000fea0003800000 */
.L_x_102:
        /* <DEDUP_REMOVED lines=10> */
.L_x_105:
[----:B------:R-:W-:Y:S05]  /*ae80*/  BSYNC B1 ;  /* 0x0000000000017941 */ /* 0x000fea0003800000 */
.L_x_104:
        /* <DEDUP_REMOVED lines=10> */
.L_x_107:
[----:B------:R-:W-:Y:S05]  /*af30*/  BSYNC B1 ;  /* 0x0000000000017941 */ /* 0x000fea0003800000 */
.L_x_106:
        /* <DEDUP_REMOVED lines=10> */
.L_x_109:
[----:B------:R-:W-:Y:S05]  /*afe0*/  BSYNC B1 ;  /* 0x0000000000017941 */ /* 0x000fea0003800000 */
.L_x_108:
        /* <DEDUP_REMOVED lines=10> */
.L_x_111:
[----:B------:R-:W-:Y:S05]  /*b090*/  BSYNC B1 ;  /* 0x0000000000017941 */ /* 0x000fea0003800000 */
.L_x_110:
        /* <DEDUP_REMOVED lines=10> */
.L_x_113:
[----:B------:R-:W-:Y:S05]  /*b140*/  BSYNC B1 ;  /* 0x0000000000017941 */ /* 0x000fea0003800000 */
.L_x_112:
        /* <DEDUP_REMOVED lines=10> */
.L_x_115:
[----:B------:R-:W-:Y:S05]  /*b1f0*/  BSYNC B1 ;  /* 0x0000000000017941 */ /* 0x000fea0003800000 */
.L_x_114:
        /* <DEDUP_REMOVED lines=10> */
.L_x_117:
[----:B------:R-:W-:Y:S05]  /*b2a0*/  BSYNC B1 ;  /* 0x0000000000017941 */ /* 0x000fea0003800000 */
.L_x_116:
        /* <DEDUP_REMOVED lines=10> */
.L_x_119:
[----:B------:R-:W-:Y:S05]  /*b350*/  BSYNC B1 ;  /* 0x0000000000017941 */ /* 0x000fea0003800000 */
.L_x_118:
        /* <DEDUP_REMOVED lines=10> */
.L_x_121:
[----:B------:R-:W-:Y:S05]  /*b400*/  BSYNC B1 ;  /* 0x0000000000017941 */ /* 0x000fea0003800000 */
.L_x_120:
        /* <DEDUP_REMOVED lines=10> */
.L_x_123:
[----:B------:R-:W-:Y:S05]  /*b4b0*/  BSYNC B1 ;  /* 0x0000000000017941 */ /* 0x000fea0003800000 */
.L_x_122:
        /* <DEDUP_REMOVED lines=10> */
.L_x_125:
[----:B------:R-:W-:Y:S05]  /*b560*/  BSYNC B1 ;  /* 0x0000000000017941 */ /* 0x000fea0003800000 */
.L_x_124:
        /* <DEDUP_REMOVED lines=10> */
.L_x_127:
[----:B------:R-:W-:Y:S05]  /*b610*/  BSYNC B1 ;  /* 0x0000000000017941 */ /* 0x000fea0003800000 */
.L_x_126:
        /* <DEDUP_REMOVED lines=10> */
.L_x_129:
[----:B------:R-:W-:Y:S05]  /*b6c0*/  BSYNC B1 ;  /* 0x0000000000017941 */ /* 0x000fea0003800000 */
.L_x_128:
        /* <DEDUP_REMOVED lines=10> */
.L_x_131:
[----:B------:R-:W-:Y:S05]  /*b770*/  BSYNC B1 ;  /* 0x0000000000017941 */ /* 0x000fea0003800000 */
.L_x_130:
        /* <DEDUP_REMOVED lines=10> */
.L_x_133:
[----:B------:R-:W-:Y:S05]  /*b820*/  BSYNC B1 ;  /* 0x0000000000017941 */ /* 0x000fea0003800000 */
.L_x_132:
        /* <DEDUP_REMOVED lines=10> */
.L_x_135:
[----:B------:R-:W-:Y:S05]  /*b8d0*/  BSYNC B1 ;  /* 0x0000000000017941 */ /* 0x000fea0003800000 */
.L_x_134:
        /* <DEDUP_REMOVED lines=10> */
.L_x_137:
[----:B------:R-:W-:Y:S05]  /*b980*/  BSYNC B1 ;  /* 0x0000000000017941 */ /* 0x000fea0003800000 */
.L_x_136:
        /* <DEDUP_REMOVED lines=10> */
.L_x_139:
[----:B------:R-:W-:Y:S05]  /*ba30*/  BSYNC B1 ;  /* 0x0000000000017941 */ /* 0x000fea0003800000 */
.L_x_138:
        /* <DEDUP_REMOVED lines=10> */
.L_x_141:
[----:B------:R-:W-:Y:S05]  /*bae0*/  BSYNC B1 ;  /* 0x0000000000017941 */ /* 0x000fea0003800000 */
.L_x_140:
        /* <DEDUP_REMOVED lines=10> */
.L_x_143:
[----:B------:R-:W-:Y:S05]  /*bb90*/  BSYNC B1 ;  /* 0x0000000000017941 */ /* 0x000fea0003800000 */
.L_x_142:
        /* <DEDUP_REMOVED lines=10> */
.L_x_145:
[----:B------:R-:W-:Y:S05]  /*bc40*/  BSYNC B1 ;  /* 0x0000000000017941 */ /* 0x000fea0003800000 */
.L_x_144:
        /* <DEDUP_REMOVED lines=10> */
.L_x_147:
[----:B------:R-:W-:Y:S05]  /*bcf0*/  BSYNC B1 ;  /* 0x0000000000017941 */ /* 0x000fea0003800000 */
.L_x_146:
        /* <DEDUP_REMOVED lines=10> */
.L_x_149:
[----:B------:R-:W-:Y:S05]  /*bda0*/  BSYNC B1 ;  /* 0x0000000000017941 */ /* 0x000fea0003800000 */
.L_x_148:
        /* <DEDUP_REMOVED lines=10> */
.L_x_151:
[----:B------:R-:W-:Y:S05]  /*be50*/  BSYNC B1 ;  /* 0x0000000000017941 */ /* 0x000fea0003800000 */
.L_x_150:
        /* <DEDUP_REMOVED lines=10> */
.L_x_153:
[----:B------:R-:W-:Y:S05]  /*bf00*/  BSYNC B1 ;  /* 0x0000000000017941 */ /* 0x000fea0003800000 */
.L_x_152:
        /* <DEDUP_REMOVED lines=10> */
.L_x_155:
[----:B------:R-:W-:Y:S05]  /*bfb0*/  BSYNC B1 ;  /* 0x0000000000017941 */ /* 0x000fea0003800000 */
.L_x_154:
        /* <DEDUP_REMOVED lines=10> */
.L_x_157:
[----:B------:R-:W-:Y:S05]  /*c060*/  BSYNC B1 ;  /* 0x0000000000017941 */ /* 0x000fea0003800000 */
.L_x_156:
        /* <DEDUP_REMOVED lines=10> */
.L_x_159:
[----:B------:R-:W-:Y:S05]  /*c110*/  BSYNC B1 ;  /* 0x0000000000017941 */ /* 0x000fea0003800000 */
.L_x_158:
        /* <DEDUP_REMOVED lines=10> */
.L_x_161:
[----:B------:R-:W-:Y:S05]  /*c1c0*/  BSYNC B1 ;  /* 0x0000000000017941 */ /* 0x000fea0003800000 */
.L_x_160:
        /* <DEDUP_REMOVED lines=10> */
.L_x_163:
[----:B------:R-:W-:Y:S05]  /*c270*/  BSYNC B1 ;  /* 0x0000000000017941 */ /* 0x000fea0003800000 */
.L_x_162:
        /* <DEDUP_REMOVED lines=10> */
.L_x_165:
[----:B------:R-:W-:Y:S05]  /*c320*/  BSYNC B1 ;  /* 0x0000000000017941 */ /* 0x000fea0003800000 */
.L_x_164:
        /* <DEDUP_REMOVED lines=10> */
.L_x_167:
[----:B------:R-:W-:Y:S05]  /*c3d0*/  BSYNC B1 ;  /* 0x0000000000017941 */ /* 0x000fea0003800000 */
.L_x_166:
        /* <DEDUP_REMOVED lines=10> */
.L_x_169:
[----:B------:R-:W-:Y:S05]  /*c480*/  BSYNC B1 ;  /* 0x0000000000017941 */ /* 0x000fea0003800000 */
.L_x_168:
        /* <DEDUP_REMOVED lines=10> */
.L_x_171:
[----:B------:R-:W-:Y:S05]  /*c530*/  BSYNC B1 ;  /* 0x0000000000017941 */ /* 0x000fea0003800000 */
.L_x_170:
        /* <DEDUP_REMOVED lines=10> */
.L_x_173:
[----:B------:R-:W-:Y:S05]  /*c5e0*/  BSYNC B1 ;  /* 0x0000000000017941 */ /* 0x000fea0003800000 */
.L_x_172:
        /* <DEDUP_REMOVED lines=10> */
.L_x_175:
[----:B------:R-:W-:Y:S05]  /*c690*/  BSYNC B1 ;  /* 0x0000000000017941 */ /* 0x000fea0003800000 */
.L_x_174:
        /* <DEDUP_REMOVED lines=10> */
.L_x_177:
[----:B------:R-:W-:Y:S05]  /*c740*/  BSYNC B1 ;  /* 0x0000000000017941 */ /* 0x000fea0003800000 */
.L_x_176:
        /* <DEDUP_REMOVED lines=10> */
.L_x_179:
[----:B------:R-:W-:Y:S05]  /*c7f0*/  BSYNC B1 ;  /* 0x0000000000017941 */ /* 0x000fea0003800000 */
.L_x_178:
        /* <DEDUP_REMOVED lines=10> */
.L_x_181:
[----:B------:R-:W-:Y:S05]  /*c8a0*/  BSYNC B1 ;  /* 0x0000000000017941 */ /* 0x000fea0003800000 */
.L_x_180:
        /* <DEDUP_REMOVED lines=10> */
.L_x_183:
[----:B------:R-:W-:Y:S05]  /*c950*/  BSYNC B1 ;  /* 0x0000000000017941 */ /* 0x000fea0003800000 */
.L_x_182:
        /* <DEDUP_REMOVED lines=10> */
.L_x_185:
[----:B------:R-:W-:Y:S05]  /*ca00*/  BSYNC B1 ;  /* 0x0000000000017941 */ /* 0x000fea0003800000 */
.L_x_184:
        /* <DEDUP_REMOVED lines=10> */
.L_x_187:
[----:B------:R-:W-:Y:S05]  /*cab0*/  BSYNC B1 ;  /* 0x0000000000017941 */ /* 0x000fea0003800000 */
.L_x_186:
        /* <DEDUP_REMOVED lines=10> */
.L_x_189:
[----:B------:R-:W-:Y:S05]  /*cb60*/  BSYNC B1 ;  /* 0x0000000000017941 */ /* 0x000fea0003800000 */
.L_x_188:
        /* <DEDUP_REMOVED lines=10> */
.L_x_191:
[----:B------:R-:W-:Y:S05]  /*cc10*/  BSYNC B1 ;  /* 0x0000000000017941 */ /* 0x000fea0003800000 */
.L_x_190:
        /* <DEDUP_REMOVED lines=10> */
.L_x_193:
[----:B------:R-:W-:Y:S05]  /*ccc0*/  BSYNC B1 ;  /* 0x0000000000017941 */ /* 0x000fea0003800000 */
.L_x_192:
        /* <DEDUP_REMOVED lines=10> */
.L_x_195:
[----:B------:R-:W-:Y:S05]  /*cd70*/  BSYNC B1 ;  /* 0x0000000000017941 */ /* 0x000fea0003800000 */
.L_x_194:
        /* <DEDUP_REMOVED lines=10> */
.L_x_197:
[----:B------:R-:W-:Y:S05]  /*ce20*/  BSYNC B1 ;  /* 0x0000000000017941 */ /* 0x000fea0003800000 */
.L_x_196:
        /* <DEDUP_REMOVED lines=10> */
.L_x_199:
[----:B------:R-:W-:Y:S05]  /*ced0*/  BSYNC B1 ;  /* 0x0000000000017941 */ /* 0x000fea0003800000 */
.L_x_198:
        /* <DEDUP_REMOVED lines=10> */
.L_x_201:
[----:B------:R-:W-:Y:S05]  /*cf80*/  BSYNC B1 ;  /* 0x0000000000017941 */ /* 0x000fea0003800000 */
.L_x_200:
        /* <DEDUP_REMOVED lines=10> */
.L_x_203:
[----:B------:R-:W-:Y:S05]  /*d030*/  BSYNC B1 ;  /* 0x0000000000017941 */ /* 0x000fea0003800000 */
.L_x_202:
        /* <DEDUP_REMOVED lines=10> */
.L_x_205:
[----:B------:R-:W-:Y:S05]  /*d0e0*/  BSYNC B1 ;  /* 0x0000000000017941 */ /* 0x000fea0003800000 */
.L_x_204:
        /* <DEDUP_REMOVED lines=10> */
.L_x_207:
[----:B------:R-:W-:Y:S05]  /*d190*/  BSYNC B1 ;  /* 0x0000000000017941 */ /* 0x000fea0003800000 */
.L_x_206:
        /* <DEDUP_REMOVED lines=10> */
.L_x_209:
[----:B------:R-:W-:Y:S05]  /*d240*/  BSYNC B1 ;  /* 0x0000000000017941 */ /* 0x000fea0003800000 */
.L_x_208:
        /* <DEDUP_REMOVED lines=10> */
.L_x_211:
[----:B------:R-:W-:Y:S05]  /*d2f0*/  BSYNC B1 ;  /* 0x0000000000017941 */ /* 0x000fea0003800000 */
.L_x_210:
        /* <DEDUP_REMOVED lines=10> */
.L_x_213:
[----:B------:R-:W-:Y:S05]  /*d3a0*/  BSYNC B1 ;  /* 0x0000000000017941 */ /* 0x000fea0003800000 */
.L_x_212:
        /* <DEDUP_REMOVED lines=10> */
.L_x_215:
[----:B------:R-:W-:Y:S05]  /*d450*/  BSYNC B1 ;  /* 0x0000000000017941 */ /* 0x000fea0003800000 */
.L_x_214:
        /* <DEDUP_REMOVED lines=10> */
.L_x_217:
[----:B------:R-:W-:Y:S05]  /*d500*/  BSYNC B1 ;  /* 0x0000000000017941 */ /* 0x000fea0003800000 */
.L_x_216:
        /* <DEDUP_REMOVED lines=10> */
.L_x_219:
[----:B------:R-:W-:Y:S05]  /*d5b0*/  BSYNC B1 ;  /* 0x0000000000017941 */ /* 0x000fea0003800000 */
.L_x_218:
        /* <DEDUP_REMOVED lines=10> */
.L_x_221:
[----:B------:R-:W-:Y:S05]  /*d660*/  BSYNC B1 ;  /* 0x0000000000017941 */ /* 0x000fea0003800000 */
.L_x_220:
        /* <DEDUP_REMOVED lines=10> */
.L_x_223:
[----:B------:R-:W-:Y:S05]  /*d710*/  BSYNC B1 ;  /* 0x0000000000017941 */ /* 0x000fea0003800000 */
.L_x_222:
        /* <DEDUP_REMOVED lines=10> */
.L_x_225:
[----:B------:R-:W-:Y:S05]  /*d7c0*/  BSYNC B1 ;  /* 0x0000000000017941 */ /* 0x000fea0003800000 */
.L_x_224:
        /* <DEDUP_REMOVED lines=10> */
.L_x_227:
[----:B------:R-:W-:Y:S05]  /*d870*/  BSYNC B1 ;  /* 0x0000000000017941 */ /* 0x000fea0003800000 */
.L_x_226:
        /* <DEDUP_REMOVED lines=10> */
.L_x_229:
[----:B------:R-:W-:Y:S05]  /*d920*/  BSYNC B1 ;  /* 0x0000000000017941 */ /* 0x000fea0003800000 */
.L_x_228:
        /* <DEDUP_REMOVED lines=10> */
.L_x_231:
[----:B------:R-:W-:Y:S05]  /*d9d0*/  BSYNC B1 ;  /* 0x0000000000017941 */ /* 0x000fea0003800000 */
.L_x_230:
        /* <DEDUP_REMOVED lines=10> */
.L_x_233:
[----:B------:R-:W-:Y:S05]  /*da80*/  BSYNC B1 ;  /* 0x0000000000017941 */ /* 0x000fea0003800000 */
.L_x_232:
        /* <DEDUP_REMOVED lines=10> */
.L_x_235:
[----:B------:R-:W-:Y:S05]  /*db30*/  BSYNC B1 ;  /* 0x0000000000017941 */ /* 0x000fea0003800000 */
.L_x_234:
        /* <DEDUP_REMOVED lines=10> */
.L_x_237:
[----:B------:R-:W-:Y:S05]  /*dbe0*/  BSYNC B1 ;  /* 0x0000000000017941 */ /* 0x000fea0003800000 */
.L_x_236:
        /* <DEDUP_REMOVED lines=10> */
.L_x_239:
[----:B------:R-:W-:Y:S05]  /*dc90*/  BSYNC B1 ;  /* 0x0000000000017941 */ /* 0x000fea0003800000 */
.L_x_238:
        /* <DEDUP_REMOVED lines=10> */
.L_x_241:
[----:B------:R-:W-:Y:S05]  /*dd40*/  BSYNC B1 ;  /* 0x0000000000017941 */ /* 0x000fea0003800000 */
.L_x_240:
        /* <DEDUP_REMOVED lines=10> */
.L_x_243:
[----:B------:R-:W-:Y:S05]  /*ddf0*/  BSYNC B1 ;  /* 0x0000000000017941 */ /* 0x000fea0003800000 */
.L_x_242:
        /* <DEDUP_REMOVED lines=10> */
.L_x_245:
[----:B------:R-:W-:Y:S05]  /*dea0*/  BSYNC B1 ;  /* 0x0000000000017941 */ /* 0x000fea0003800000 */
.L_x_244:
        /* <DEDUP_REMOVED lines=10> */
.L_x_247:
[----:B------:R-:W-:Y:S05]  /*df50*/  BSYNC B1 ;  /* 0x0000000000017941 */ /* 0x000fea0003800000 */
.L_x_246:
        /* <DEDUP_REMOVED lines=10> */
.L_x_249:
[----:B------:R-:W-:Y:S05]  /*e000*/  BSYNC B1 ;  /* 0x0000000000017941 */ /* 0x000fea0003800000 */
.L_x_248:
        /* <DEDUP_REMOVED lines=10> */
.L_x_251:
[----:B------:R-:W-:Y:S05]  /*e0b0*/  BSYNC B1 ;  /* 0x0000000000017941 */ /* 0x000fea0003800000 */
.L_x_250:
        /* <DEDUP_REMOVED lines=10> */
.L_x_253:
[----:B------:R-:W-:Y:S05]  /*e160*/  BSYNC B1 ;  /* 0x0000000000017941 */ /* 0x000fea0003800000 */
.L_x_252:
        /* <DEDUP_REMOVED lines=10> */
.L_x_255:
[----:B------:R-:W-:Y:S05]  /*e210*/  BSYNC B1 ;  /* 0x0000000000017941 */ /* 0x000fea0003800000 */
.L_x_254:
        /* <DEDUP_REMOVED lines=10> */
.L_x_257:
[----:B------:R-:W-:Y:S05]  /*e2c0*/  BSYNC B1 ;  /* 0x0000000000017941 */ /* 0x000fea0003800000 */
.L_x_256:
        /* <DEDUP_REMOVED lines=10> */
.L_x_259:
[----:B------:R-:W-:Y:S05]  /*e370*/  BSYNC B1 ;  /* 0x0000000000017941 */ /* 0x000fea0003800000 */
.L_x_258:
        /* <DEDUP_REMOVED lines=10> */
.L_x_261:
[----:B------:R-:W-:Y:S05]  /*e420*/  BSYNC B1 ;  /* 0x0000000000017941 */ /* 0x000fea0003800000 */
.L_x_260:
        /* <DEDUP_REMOVED lines=10> */
.L_x_263:
[----:B------:R-:W-:Y:S05]  /*e4d0*/  BSYNC B1 ;  /* 0x0000000000017941 */ /* 0x000fea0003800000 */
.L_x_262:
        /* <DEDUP_REMOVED lines=10> */
.L_x_265:
[----:B------:R-:W-:Y:S05]  /*e580*/  BSYNC B1 ;  /* 0x0000000000017941 */ /* 0x000fea0003800000 */
.L_x_264:
        /* <DEDUP_REMOVED lines=10> */
.L_x_267:
[----:B------:R-:W-:Y:S05]  /*e630*/  BSYNC B1 ;  /* 0x0000000000017941 */ /* 0x000fea0003800000 */
.L_x_266:
        /* <DEDUP_REMOVED lines=10> */
.L_x_269:
[----:B------:R-:W-:Y:S05]  /*e6e0*/  BSYNC B1 ;  /* 0x0000000000017941 */ /* 0x000fea0003800000 */
.L_x_268:
        /* <DEDUP_REMOVED lines=10> */
.L_x_271:
[----:B------:R-:W-:Y:S05]  /*e790*/  BSYNC B1 ;  /* 0x0000000000017941 */ /* 0x000fea0003800000 */
.L_x_270:
        /* <DEDUP_REMOVED lines=10> */
.L_x_273:
[----:B------:R-:W-:Y:S05]  /*e840*/  BSYNC B1 ;  /* 0x0000000000017941 */ /* 0x000fea0003800000 */
.L_x_272:
        /* <DEDUP_REMOVED lines=10> */
.L_x_275:
[----:B------:R-:W-:Y:S05]  /*e8f0*/  BSYNC B1 ;  /* 0x0000000000017941 */ /* 0x000fea0003800000 */
.L_x_274:
        /* <DEDUP_REMOVED lines=10> */
.L_x_277:
[----:B------:R-:W-:Y:S05]  /*e9a0*/  BSYNC B1 ;  /* 0x0000000000017941 */ /* 0x000fea0003800000 */
.L_x_276:
[----:B0-234-:R-:W2:Y:S01]  /*e9b0*/  LDL.LU R10, [R1+0x1f4] ;  /* 0x0001f400010a7983 */ /* 0x01dea20000300800 */
[----:B-----5:R-:W-:Y:S01]  /*e9c0*/  HADD2.F32 R11, -RZ, R23.H0_H0 ;  /* 0x20000017ff0b7230 */ /* 0x020fe20000004100 */
        /* <DEDUP_REMOVED lines=8> */
.L_x_279:
[----:B------:R-:W-:Y:S05]  /*ea50*/  BSYNC B1 ;  /* 0x0000000000017941 */ /* 0x000fea0003800000 */
.L_x_278:
[----:B------:R-:W3:Y:S01]  /*ea60*/  LDL.LU R10, [R1+0x1f8] ;  /* 0x0001f800010a7983 */ /* 0x000ee20000300800 */
[----:B0----5:R-:W-:Y:S01]  /*ea70*/  HADD2.F32 R11, -RZ, R23.H0_H0 ;  /* 0x20000017ff0b7230 */ /* 0x021fe20000004100 */
[----:B------:R-:W-:Y:S01]  /*ea80*/  ISETP.GT.AND P1, PT, R0, 0xf9, P0 ;  /* 0x000000f90000780c */ /* 0x000fe20000724270 */
[----:B------:R-:W-:Y:S01]  /*ea90*/  BSSY B1, `(.L_x_280) ;  /* 0x000000a000017945 */ /* 0x000fe20003800000 */
[----:B------:R-:W-:Y:S02]  /*eaa0*/  IADD3 R167, P0, R3, 0x80, RZ ;  /* 0x0000008003a77810 */ /* 0x000fe40007f1e0ff */
[----:B------:R-:W-:-:S04]  /*eab0*/  FMUL R11, R11, R16 ;  /* 0x000000100b0b7220 */ /* 0x000fc80000400000 */
[----:B---3--:R-:W-:-:S05]  /*eac0*/  FFMA R11, R10, R2, R11 ;  /* 0x000000020a0b7223 */ /* 0x008fca000000000b */
[----:B------:R-:W-:-:S04]  /*ead0*/  F2FP.F16.F32.PACK_AB R11, RZ, R11 ;  /* 0x0000000bff0b723e */ /* 0x000fc800000000ff */
[----:B------:R-:W-:Y:S01]  /*eae0*/  PRMT R3, R11, 0x7610, R3 ;  /* 0x000076100b037816 */ /* 0x000fe20000000003 */
[----:B------:R-:W-:-:S04]  /*eaf0*/  IMAD.X R11, RZ, RZ, UR7, P0 ;  /* 0x00000007ff0b7e24 */ /* 0x000fc800080e06ff */
[----:B------:R0:W-:Y:S01]  /*eb00*/  @P2 STG.E.U16 desc[UR36][R6.64+0x1f0], R3 ;  /* 0x0001f00306002986 */ /* 0x0001e2000c101524 */
[----:B------:R-:W-:Y:S05]  /*eb10*/  @!P1 BRA `(.L_x_281) ;  /* 0x0000000000049947 */ /* 0x000fea0003800000 */
[----:B------:R3:W5:Y:S02]  /*eb20*/  LDG.E.LTC128B.U16 R23, desc[UR36][R8.64+0x1f2] ;  /* 0x0001f22408177981 */ /* 0x000764000c1e1520 */
.L_x_281:
[----:B------:R-:W-:Y:S05]  /*eb30*/  BSYNC B1 ;  /* 0x0000000000017941 */ /* 0x000fea0003800000 */
.L_x_280:
[----:B------:R-:W4:Y:S01]  /*eb40*/  LDL.LU R10, [R1+0x1fc] ;  /* 0x0001fc00010a7983 */ /* 0x000f220000300800 */
[----:B0----5:R-:W-:Y:S01]  /*eb50*/  HADD2.F32 R3, -RZ, R23.H0_H0 ;  /* 0x20000017ff037230 */ /* 0x021fe20000004100 */
[----:B------:R-:W-:Y:S01]  /*eb60*/  ISETP.GT.AND P0, PT, R17, 0x80, PT ;  /* 0x000000801100780c */ /* 0x000fe20003f04270 */
[----:B--23--:R-:W-:-:S03]  /*eb70*/  IMAD R8, R11, R14, RZ ;  /* 0x0000000e0b087224 */ /* 0x00cfc600078e02ff */
[----:B------:R-:W-:Y:S01]  /*eb80*/  FMUL R3, R3, R16 ;  /* 0x0000001003037220 */ /* 0x000fe20000400000 */
[C---:B------:R-:W-:Y:S01]  /*eb90*/  IMAD R165, R167.reuse, R15, R8 ;  /* 0x0000000fa7a57224 */ /* 0x040fe200078e0208 */
[----:B------:R-:W-:Y:S01]  /*eba0*/  ISETP.GT.AND P4, PT, R0, RZ, P0 ;  /* 0x000000ff0000720c */ /* 0x000fe20000784270 */
[----:B------:R-:W-:-:S04]  /*ebb0*/  IMAD.WIDE.U32 R8, R167, R14, R20 ;  /* 0x0000000ea7087225 */ /* 0x000fc800078e0014 */
[----:B------:R-:W-:Y:S02]  /*ebc0*/  IMAD.IADD R9, R9, 0x1, R165 ;  /* 0x0000000109097824 */ /* 0x000fe400078e02a5 */
[----:B----4-:R-:W-:Y:S01]  /*ebd0*/  FFMA R3, R10, R2, R3 ;  /* 0x000000020a037223 */ /* 0x010fe20000000003 */
[----:B------:R-:W-:-:S04]  /*ebe0*/  LEA R10, P2, R8, R12, 0x1 ;  /* 0x0000000c080a7211 */ /* 0x000fc800078408ff */
[----:B------:R-:W-:Y:S02]  /*ebf0*/  F2FP.F16.F32.PACK_AB R3, RZ, R3 ;  /* 0x00000003ff03723e */ /* 0x000fe400000000ff */
[--C-:B------:R-:W-:Y:S02]  /*ec00*/  LEA.HI.X R11, R8, R13, R9.reuse, 0x1, P2 ;  /* 0x0000000d080b7211 */ /* 0x100fe400010f0c09 */
[----:B------:R-:W-:-:S05]  /*ec10*/  PRMT R9, R3, 0x7610, R9 ;  /* 0x0000761003097816 */ /* 0x000fca0000000009 */
[----:B------:R0:W-:Y:S04]  /*ec20*/  @P1 STG.E.U16 desc[UR36][R6.64+0x1f2], R9 ;  /* 0x0001f20906001986 */ /* 0x0001e8000c101524 */
[----:B------:R-:W2:Y:S01]  /*ec30*/  @P4 LDG.E.LTC128B.U16 R23, desc[UR36][R10.64] ;  /* 0x000000240a174981 */ /* 0x000ea2000c1e1520 */
[----:B-1----:R-:W-:Y:S01]  /*ec40*/  IMAD.U32 R159, RZ, RZ, UR8 ;  /* 0x00000008ff9f7e24 */ /* 0x002fe2000f8e00ff */
[----:B------:R-:W-:Y:S01]  /*ec50*/  MOV R164, UR9 ;  /* 0x0000000900a47c02 */ /* 0x000fe20008000f00 */
[----:B------:R-:W-:Y:S01]  /*ec60*/  IMAD.U32 R161, RZ, RZ, UR8 ;  /* 0x00000008ffa17e24 */ /* 0x000fe2000f8e00ff */
[----:B------:R-:W-:Y:S01]  /*ec70*/  ISETP.GT.AND P2, PT, R0, 0x1, P0 ;  /* 0x000000010000780c */ /* 0x000fe20000744270 */
[----:B------:R-:W-:Y:S01]  /*ec80*/  IMAD.SHL.U32 R159, R159, 0x100, RZ ;  /* 0x000001009f9f7824 */ /* 0x000fe200078e00ff */
[----:B------:R-:W-:Y:S01]  /*ec90*/  BSSY B1, `(.L_x_282) ;  /* 0x0000011000017945 */ /* 0x000fe20003800000 */
[----:B0-----:R-:W-:Y:S01]  /*eca0*/  IMAD.WIDE.U32 R8, R167, R14, R18 ;  /* 0x0000000ea7087225 */ /* 0x001fe200078e0012 */
[----:B------:R-:W-:-:S04]  /*ecb0*/  SHF.L.U64.HI R161, R161, 0x8, R164 ;  /* 0x00000008a1a17819 */ /* 0x000fc800000102a4 */
[----:B------:R-:W-:-:S03]  /*ecc0*/  IADD3 R9, R165, R9, RZ ;  /* 0x00000009a5097210 */ /* 0x000fc60007ffe0ff */
[----:B------:R-:W-:Y:S01]  /*ecd0*/  IMAD.WIDE.U32 R162, R22, UR43, R8 ;  /* 0x0000002b16a27c25 */ /* 0x000fe2000f8e0008 */
[----:B------:R-:W-:-:S03]  /*ece0*/  IADD3 R8, P1, R159, R4, RZ ;  /* 0x000000049f087210 */ /* 0x000fc60007f3e0ff */
[----:B------:R-:W-:Y:S01]  /*ecf0*/  IMAD.IADD R7, R157, 0x1, R163 ;  /* 0x000000019d077824 */ /* 0x000fe200078e02a3 */
[----:B------:R-:W-:Y:S02]  /*ed00*/  IADD3.X R9, R161, R5, RZ, P1, !PT ;  /* 0x00000005a1097210 */ /* 0x000fe40000ffe4ff */
[----:B------:R-:W-:-:S04]  /*ed10*/  LEA R6, P3, R162, R12, 0x1 ;  /* 0x0000000ca2067211 */ /* 0x000fc800078608ff */
[----:B------:R-:W-:Y:S01]  /*ed20*/  LEA.HI.X R7, R162, R13, R7, 0x1, P3 ;  /* 0x0000000da2077211 */ /* 0x000fe200018f0c07 */
[----:B--2---:R-:W-:-:S05]  /*ed30*/  HADD2.F32 R3, -RZ, R23.H0_H0 ;  /* 0x20000017ff037230 */ /* 0x004fca0000004100 */
[----:B------:R-:W-:-:S04]  /*ed40*/  FMUL R3, R3, R16 ;  /* 0x0000001003037220 */ /* 0x000fc80000400000 */
[----:B------:R-:W-:-:S05]  /*ed50*/  FFMA R3, R24, R2, R3 ;  /* 0x0000000218037223 */ /* 0x000fca0000000003 */
[----:B------:R-:W-:-:S05]  /*ed60*/  F2FP.F16.F32.PACK_AB R3, RZ, R3 ;  /* 0x00000003ff03723e */ /* 0x000fca00000000ff */
[----:B------:R0:W-:Y:S01]  /*ed70*/  @P4 STG.E.U16 desc[UR36][R8.64], R3 ;  /* 0x0000000308004986 */ /* 0x0001e2000c101524 */
[----:B------:R-:W-:Y:S05]  /*ed80*/  @!P2 BRA `(.L_x_283) ;  /* 0x000000000004a947 */ /* 0x000fea0003800000 */
[----:B------:R1:W5:Y:S02]  /*ed90*/  LDG.E.LTC128B.U16 R23, desc[UR36][R6.64+0x2] ;  /* 0x0000022406177981 */ /* 0x000364000c1e1520 */
.L_x_283:
[----:B------:R-:W-:Y:S05]  /*eda0*/  BSYNC B1 ;  /* 0x0000000000017941 */ /* 0x000fea0003800000 */
.L_x_282:
[----:B0----5:R-:W-:Y:S01]  /*edb0*/  HADD2.F32 R3, -RZ, R23.H0_H0 ;  /* 0x20000017ff037230 */ /* 0x021fe20000004100 */
[----:B------:R-:W-:Y:S01]  /*edc0*/  ISETP.GT.AND P1, PT, R17, 0x88, PT ;  /* 0x000000881100780c */ /* 0x000fe20003f24270 */
[----:B------:R-:W-:Y:S01]  /*edd0*/  IMAD.WIDE.U32 R14, R167, R14, R154 ;  /* 0x0000000ea70e7225 */ /* 0x000fe200078e009a */
[----:B------:R-:W-:Y:S03]  /*ede0*/  BSSY B1, `(.L_x_284) ;  /* 0x0000010000017945 */ /* 0x000fe60003800000 */
[----:B------:R-:W-:Y:S01]  /*edf0*/  FMUL R10, R3, R16 ;  /* 0x00000010030a7220 */ /* 0x000fe20000400000 */
[----:B------:R-:W-:Y:S01]  /*ee00*/  ISETP.GT.AND P3, PT, R0, RZ, P1 ;  /* 0x000000ff0000720c */ /* 0x000fe20000f64270 */
[----:B------:R-:W-:Y:S01]  /*ee10*/  IMAD.IADD R165, R165, 0x1, R15 ;  /* 0x00000001a5a57824 */ /* 0x000fe200078e020f */
[----:B------:R-:W-:Y:S01]  /*ee20*/  IADD3 R152, P4, R152, R14, RZ ;  /* 0x0000000e98987210 */ /* 0x000fe20007f9e0ff */
[----:B------:R-:W-:Y:S01]  /*ee30*/  FFMA R10, R25, R2, R10 ;  /* 0x00000002190a7223 */ /* 0x000fe2000000000a */
[----:B------:R-:W-:-:S03]  /*ee40*/  IADD3 R14, P5, R18, R14, RZ ;  /* 0x0000000e120e7210 */ /* 0x000fc60007fbe0ff */
[----:B------:R-:W-:Y:S01]  /*ee50*/  IMAD.X R20, R165, 0x1, R21, P4 ;  /* 0x00000001a5147824 */ /* 0x000fe200020e0615 */
[----:B------:R-:W-:Y:S02]  /*ee60*/  F2FP.F16.F32.PACK_AB R3, RZ, R10 ;  /* 0x0000000aff03723e */ /* 0x000fe400000000ff */
[C---:B------:R-:W-:Y:S02]  /*ee70*/  LEA R10, P4, R152.reuse, R12, 0x1 ;  /* 0x0000000c980a7211 */ /* 0x040fe400078808ff */
[----:B------:R-:W-:Y:S02]  /*ee80*/  PRMT R17, R3, 0x7610, R17 ;  /* 0x0000761003117816 */ /* 0x000fe40000000011 */
[----:B------:R-:W-:Y:S02]  /*ee90*/  LEA.HI.X R11, R152, R13, R20, 0x1, P4 ;  /* 0x0000000d980b7211 */ /* 0x000fe400020f0c14 */
[----:B------:R-:W-:Y:S01]  /*eea0*/  PRMT R3, R23, 0x7610, R3 ;  /* 0x0000761017037816 */ /* 0x000fe20000000003 */
[----:B------:R0:W-:Y:S01]  /*eeb0*/  @P2 STG.E.U16 desc[UR36][R8.64+0x2], R17 ;  /* 0x0000021108002986 */ /* 0x0001e2000c101524 */
[----:B------:R-:W-:Y:S05]  /*eec0*/  @!P3 BRA `(.L_x_285) ;  /* 0x000000000004b947 */ /* 0x000fea0003800000 */
[----:B------:R2:W5:Y:S02]  /*eed0*/  LDG.E.LTC128B.U16 R3, desc[UR36][R10.64] ;  /* 0x000000240a037981 */ /* 0x000564000c1e1520 */
.L_x_285:
[----:B------:R-:W-:Y:S05]  /*eee0*/  BSYNC B1 ;  /* 0x0000000000017941 */ /* 0x000fea0003800000 */
.L_x_284:
[----:B--2--5:R-:W-:Y:S01]  /*eef0*/  HADD2.F32 R11, -RZ, R3.H0_H0 ;  /* 0x20000003ff0b7230 */ /* 0x024fe20000004100 */
[----:B------:R-:W-:Y:S01]  /*ef00*/  IADD3.X R15, R19, R165, RZ, P5, !PT ;  /* 0x000000a5130f7210 */ /* 0x000fe20002ffe4ff */
[----:B------:R-:W-:Y:S01]  /*ef10*/  BSSY B1, `(.L_x_286) ;  /* 0x000000e000017945 */ /* 0x000fe20003800000 */
[----:B------:R-:W-:Y:S02]  /*ef20*/  IADD3 R10, P2, R8, R158, RZ ;  /* 0x0000009e080a7210 */ /* 0x000fe40007f5e0ff */
[----:B------:R-:W-:Y:S01]  /*ef30*/  FMUL R11, R11, R16 ;  /* 0x000000100b0b7220 */ /* 0x000fe20000400000 */
[----:B------:R-:W-:Y:S01]  /*ef40*/  IMAD.WIDE.U32 R22, R22, UR43, R14 ;  /* 0x0000002b16167c25 */ /* 0x000fe2000f8e000e */
[----:B------:R-:W-:-:S03]  /*ef50*/  ISETP.GT.AND P5, PT, R0, 0x1, P1 ;  /* 0x000000010000780c */ /* 0x000fc60000fa4270 */
[----:B------:R-:W-:Y:S01]  /*ef60*/  FFMA R11, R26, R2, R11 ;  /* 0x000000021a0b7223 */ /* 0x000fe2000000000b */
[----:B------:R-:W-:Y:S01]  /*ef70*/  IMAD.IADD R157, R157, 0x1, R23 ;  /* 0x000000019d9d7824 */ /* 0x000fe200078e0217 */
[----:B------:R-:W-:-:S03]  /*ef80*/  LEA R12, P4, R22, R12, 0x1 ;  /* 0x0000000c160c7211 */ /* 0x000fc600078808ff */
[----:B------:R-:W-:Y:S01]  /*ef90*/  F2FP.F16.F32.PACK_AB R14, RZ, R11 ;  /* 0x0000000bff0e723e */ /* 0x000fe200000000ff */
[----:B------:R-:W-:Y:S01]  /*efa0*/  IMAD.X R11, R9, 0x1, R156, P2 ;  /* 0x00000001090b7824 */ /* 0x000fe200010e069c */
[----:B------:R-:W-:-:S04]  /*efb0*/  LEA.HI.X R13, R22, R13, R157, 0x1, P4 ;  /* 0x0000000d160d7211 */ /* 0x000fc800020f0c9d */
[----:B------:R2:W-:Y:S01]  /*efc0*/  @P3 STG.E.U16 desc[UR36][R10.64], R14 ;  /* 0x0000000e0a003986 */ /* 0x0005e2000c101524 */
[----:B------:R-:W-:Y:S05]  /*efd0*/  @!P5 BRA `(.L_x_287) ;  /* 0x000000000004d947 */ /* 0x000fea0003800000 */
[----:B------:R3:W5:Y:S02]  /*efe0*/  LDG.E.LTC128B.U16 R3, desc[UR36][R12.64+0x2] ;  /* 0x000002240c037981 */ /* 0x000764000c1e1520 */
.L_x_287:
[----:B------:R-:W-:Y:S05]  /*eff0*/  BSYNC B1 ;  /* 0x0000000000017941 */ /* 0x000fea0003800000 */
.L_x_286:
[----:B-----5:R-:W-:Y:S01]  /*f000*/  HADD2.F32 R15, -RZ, R3.H0_H0 ;  /* 0x20000003ff0f7230 */ /* 0x020fe20000004100 */
[----:B------:R-:W-:Y:S01]  /*f010*/  ISETP.GT.AND P2, PT, R0, 0x8, P0 ;  /* 0x000000080000780c */ /* 0x000fe20000744270 */
[----:B------:R-:W-:Y:S03]  /*f020*/  BSSY B1, `(.L_x_288) ;  /* 0x0000007000017945 */ /* 0x000fe60003800000 */
[----:B--2---:R-:W-:-:S04]  /*f030*/  FMUL R14, R15, R16 ;  /* 0x000000100f0e7220 */ /* 0x004fc80000400000 */
[----:B------:R-:W-:-:S05]  /*f040*/  FFMA R14, R27, R2, R14 ;  /* 0x000000021b0e7223 */ /* 0x000fca000000000e */
[----:B------:R-:W-:-:S05]  /*f050*/  F2FP.F16.F32.PACK_AB R14, RZ, R14 ;  /* 0x0000000eff0e723e */ /* 0x000fca00000000ff */
[----:B------:R2:W-:Y:S01]  /*f060*/  @P5 STG.E.U16 desc[UR36][R10.64+0x2], R14 ;  /* 0x0000020e0a005986 */ /* 0x0005e2000c101524 */
[----:B------:R-:W-:Y:S05]  /*f070*/  @!P2 BRA `(.L_x_289) ;  /* 0x000000000004a947 */ /* 0x000fea0003800000 */
[----:B------:R4:W5:Y:S02]  /*f080*/  LDG.E.LTC128B.U16 R3, desc[UR36][R6.64+0x10] ;  /* 0x0000102406037981 */ /* 0x000964000c1e1520 */
.L_x_289:
[----:B------:R-:W-:Y:S05]  /*f090*/  BSYNC B1 ;  /* 0x0000000000017941 */ /* 0x000fea0003800000 */
.L_x_288:
[----:B--2--5:R-:W-:Y:S01]  /*f0a0*/  HADD2.F32 R11, -RZ, R3.H0_H0 ;  /* 0x20000003ff0b7230 */ /* 0x024fe20000004100 */
[----:B------:R-:W-:Y:S01]  /*f0b0*/  ISETP.GT.AND P3, PT, R0, 0x9, P0 ;  /* 0x000000090000780c */ /* 0x000fe20000764270 */
[----:B------:R-:W-:Y:S03]  /*f0c0*/  BSSY B1, `(.L_x_290) ;  /* 0x0000007000017945 */ /* 0x000fe60003800000 */
[----:B------:R-:W-:-:S04]  /*f0d0*/  FMUL R11, R11, R16 ;  /* 0x000000100b0b7220 */ /* 0x000fc80000400000 */
[----:B------:R-:W-:-:S05]  /*f0e0*/  FFMA R11, R28, R2, R11 ;  /* 0x000000021c0b7223 */ /* 0x000fca000000000b */
[----:B------:R-:W-:-:S05]  /*f0f0*/  F2FP.F16.F32.PACK_AB R11, RZ, R11 ;  /* 0x0000000bff0b723e */ /* 0x000fca00000000ff */
[----:B------:R2:W-:Y:S01]  /*f100*/  @P2 STG.E.U16 desc[UR36][R8.64+0x10], R11 ;  /* 0x0000100b08002986 */ /* 0x0005e2000c101524 */
[----:B------:R-:W-:Y:S05]  /*f110*/  @!P3 BRA `(.L_x_291) ;  /* 0x000000000004b947 */ /* 0x000fea0003800000 */
[----:B------:R0:W5:Y:S02]  /*f120*/  LDG.E.LTC128B.U16 R3, desc[UR36][R6.64+0x12] ;  /* 0x0000122406037981 */ /* 0x000164000c1e1520 */
.L_x_291:
[----:B------:R-:W-:Y:S05]  /*f130*/  BSYNC B1 ;  /* 0x0000000000017941 */ /* 0x000fea0003800000 */
.L_x_290:
        /* <DEDUP_REMOVED lines=9> */
.L_x_293:
[----:B------:R-:W-:Y:S05]  /*f1d0*/  BSYNC B1 ;  /* 0x0000000000017941 */ /* 0x000fea0003800000 */
.L_x_292:
[----:B-----5:R-:W-:Y:S01]  /*f1e0*/  HADD2.F32 R11, -RZ, R3.H0_H0 ;  /* 0x20000003ff0b7230 */ /* 0x020fe20000004100 */
[----:B--2---:R-:W-:Y:S01]  /*f1f0*/  IADD3 R10, P3, R158, R8, RZ ;  /* 0x000000089e0a7210 */ /* 0x004fe20007f7e0ff */
[----:B------:R-:W-:Y:S01]  /*f200*/  BSSY B1, `(.L_x_294) ;  /* 0x0000009000017945 */ /* 0x000fe20003800000 */
[----:B------:R-:W-:Y:S02]  /*f210*/  ISETP.GT.AND P2, PT, R0, 0x9, P1 ;  /* 0x000000090000780c */ /* 0x000fe40000f44270 */
[----:B------:R-:W-:-:S04]  /*f220*/  FMUL R11, R11, R16 ;  /* 0x000000100b0b7220 */ /* 0x000fc80000400000 */
[----:B------:R-:W-:-:S05]  /*f230*/  FFMA R11, R30, R2, R11 ;  /* 0x000000021e0b7223 */ /* 0x000fca000000000b */
[----:B------:R-:W-:Y:S02]  /*f240*/  F2FP.F16.F32.PACK_AB R14, RZ, R11 ;  /* 0x0000000bff0e723e */ /* 0x000fe400000000ff */
[----:B------:R-:W-:-:S05]  /*f250*/  IADD3.X R11, R156, R9, RZ, P3, !PT ;  /* 0x000000099c0b7210 */ /* 0x000fca0001ffe4ff */
[----:B------:R2:W-:Y:S01]  /*f260*/  @P4 STG.E.U16 desc[UR36][R10.64+0x10], R14 ;  /* 0x0000100e0a004986 */ /* 0x0005e2000c101524 */
[----:B------:R-:W-:Y:S05]  /*f270*/  @!P2 BRA `(.L_x_295) ;  /* 0x000000000004a947 */ /* 0x000fea0003800000 */
[----:B------:R0:W5:Y:S02]  /*f280*/  LDG.E.LTC128B.U16 R3, desc[UR36][R12.64+0x12] ;  /* 0x000012240c037981 */ /* 0x000164000c1e1520 */
.L_x_295:
[----:B------:R-:W-:Y:S05]  /*f290*/  BSYNC B1 ;  /* 0x0000000000017941 */ /* 0x000fea0003800000 */
.L_x_294:
[----:B--2--5:R-:W-:Y:S01]  /*f2a0*/  HADD2.F32 R11, -RZ, R3.H0_H0 ;  /* 0x20000003ff0b7230 */ /* 0x024fe20000004100 */
[----:B------:R-:W-:Y:S01]  /*f2b0*/  IADD3 R158, P3, P4, R158, R4, R159 ;  /* 0x000000049e9e7210 */ /* 0x000fe20007c7e09f */
[----:B------:R-:W-:Y:S01]  /*f2c0*/  BSSY B1, `(.L_x_296) ;  /* 0x0000009000017945 */ /* 0x000fe20003800000 */
[----:B------:R-:W-:Y:S02]  /*f2d0*/  ISETP.GT.AND P5, PT, R0, 0x10, P0 ;  /* 0x000000100000780c */ /* 0x000fe400007a4270 */
[----:B------:R-:W-:Y:S01]  /*f2e0*/  FMUL R10, R11, R16 ;  /* 0x000000100b0a7220 */ /* 0x000fe20000400000 */
[----:B------:R-:W-:-:S03]  /*f2f0*/  IADD3.X R159, R156, R5, R161, P3, P4 ;  /* 0x000000059c9f7210 */ /* 0x000fc60001fe84a1 */
[----:B------:R-:W-:-:S05]  /*f300*/  FFMA R10, R31, R2, R10 ;  /* 0x000000021f0a7223 */ /* 0x000fca000000000a */
[----:B------:R-:W-:-:S05]  /*f310*/  F2FP.F16.F32.PACK_AB R10, RZ, R10 ;  /* 0x0000000aff0a723e */ /* 0x000fca00000000ff */
[----:B------:R2:W-:Y:S01]  /*f320*/  @P2 STG.E.U16 desc[UR36][R158.64+0x12], R10 ;  /* 0x0000120a9e002986 */ /* 0x0005e2000c101524 */
[----:B------:R-:W-:Y:S05]  /*f330*/  @!P5 BRA `(.L_x_297) ;  /* 0x000000000004d947 */ /* 0x000fea0003800000 */
[----:B------:R0:W5:Y:S02]  /*f340*/  LDG.E.LTC128B.U16 R3, desc[UR36][R6.64+0x20] ;  /* 0x0000202406037981 */ /* 0x000164000c1e1520 */
.L_x_297:
[----:B------:R-:W-:Y:S05]  /*f350*/  BSYNC B1 ;  /* 0x0000000000017941 */ /* 0x000fea0003800000 */
.L_x_296:
[----:B-----5:R-:W-:Y:S01]  /*f360*/  HADD2.F32 R5, -RZ, R3.H0_H0 ;  /* 0x20000003ff057230 */ /* 0x020fe20000004100 */
        /* <DEDUP_REMOVED lines=8> */
.L_x_299:
[----:B------:R-:W-:Y:S05]  /*f3f0*/  BSYNC B1 ;  /* 0x0000000000017941 */ /* 0x000fea0003800000 */
.L_x_298:
[----:B0----5:R-:W-:Y:S01]  /*f400*/  HADD2.F32 R5, -RZ, R3.H0_H0 ;  /* 0x20000003ff057230 */ /* 0x021fe20000004100 */
        /* <DEDUP_REMOVED lines=8> */
.L_x_301:
[----:B------:R-:W-:Y:S05]  /*f490*/  BSYNC B1 ;  /* 0x0000000000017941 */ /* 0x000fea0003800000 */
.L_x_300:
[----:B-----5:R-:W-:Y:S01]  /*f4a0*/  HADD2.F32 R5, -RZ, R3.H0_H0 ;  /* 0x20000003ff057230 */ /* 0x020fe20000004100 */
[----:B------:R-:W-:Y:S01]  /*f4b0*/  ISETP.GT.AND P2, PT, R0, 0x11, P1 ;  /* 0x000000110000780c */ /* 0x000fe20000f44270 */
[----:B0-----:R-:W-:Y:S01]  /*f4c0*/  @P3 IMAD.MOV.U32 R4, RZ, RZ, R158 ;  /* 0x000000ffff043224 */ /* 0x001fe200078e009e */
[----:B------:R-:W-:Y:S02]  /*f4d0*/  BSSY B1, `(.L_x_302) ;  /* 0x0000009000017945 */ /* 0x000fe40003800000 */
[----:B------:R-:W-:-:S04]  /*f4e0*/  FMUL R5, R5, R16 ;  /* 0x0000001005057220 */ /* 0x000fc80000400000 */
[----:B------:R-:W-:-:S05]  /*f4f0*/  FFMA R5, R34, R2, R5 ;  /* 0x0000000222057223 */ /* 0x000fca0000000005 */
[----:B------:R-:W-:-:S04]  /*f500*/  F2FP.F16.F32.PACK_AB R5, RZ, R5 ;  /* 0x00000005ff05723e */ /* 0x000fc800000000ff */
[----:B--2---:R-:W-:Y:S01]  /*f510*/  PRMT R10, R5, 0x7610, R10 ;  /* 0x00007610050a7816 */ /* 0x004fe2000000000a */
[----:B------:R-:W-:-:S05]  /*f520*/  @P3 IMAD.MOV.U32 R5, RZ, RZ, R159 ;  /* 0x000000ffff053224 */ /* 0x000fca00078e009f */
[----:B------:R0:W-:Y:S01]  /*f530*/  @P3 STG.E.U16 desc[UR36][R4.64+0x20], R10 ;  /* 0x0000200a04003986 */ /* 0x0001e2000c101524 */
[----:B------:R-:W-:Y:S05]  /*f540*/  @!P2 BRA `(.L_x_303) ;  /* 0x000000000004a947 */ /* 0x000fea0003800000 */
[----:B------:R2:W5:Y:S02]  /*f550*/  LDG.E.LTC128B.U16 R3, desc[UR36][R12.64+0x22] ;  /* 0x000022240c037981 */ /* 0x000564000c1e1520 */
.L_x_303:
[----:B------:R-:W-:Y:S05]  /*f560*/  BSYNC B1 ;  /* 0x0000000000017941 */ /* 0x000fea0003800000 */
.L_x_302:
[----:B0----5:R-:W-:Y:S01]  /*f570*/  HADD2.F32 R5, -RZ, R3.H0_H0 ;  /* 0x20000003ff057230 */ /* 0x021fe20000004100 */
[----:B------:R-:W-:Y:S01]  /*f580*/  ISETP.GT.AND P3, PT, R0, 0x18, P0 ;  /* 0x000000180000780c */ /* 0x000fe20000764270 */
[----:B------:R-:W-:Y:S03]  /*f590*/  BSSY B1, `(.L_x_304) ;  /* 0x000000a000017945 */ /* 0x000fe60003800000 */
[----:B------:R-:W-:Y:S01]  /*f5a0*/  FMUL R4, R5, R16 ;  /* 0x0000001005047220 */ /* 0x000fe20000400000 */
[----:B------:R-:W-:-:S03]  /*f5b0*/  @P2 IMAD.MOV.U32 R5, RZ, RZ, R159 ;  /* 0x000000ffff052224 */ /* 0x000fc600078e009f */
[----:B------:R-:W-:-:S05]  /*f5c0*/  FFMA R4, R35, R2, R4 ;  /* 0x0000000223047223 */ /* 0x000fca0000000004 */
[----:B------:R-:W-:-:S04]  /*f5d0*/  F2FP.F16.F32.PACK_AB R4, RZ, R4 ;  /* 0x00000004ff04723e */ /* 0x000fc800000000ff */
[----:B------:R-:W-:Y:S02]  /*f5e0*/  PRMT R10, R4, 0x7610, R10 ;  /* 0x00007610040a7816 */ /* 0x000fe4000000000a */
[----:B------:R-:W-:-:S05]  /*f5f0*/  @P2 MOV R4, R158 ;  /* 0x0000009e00042202 */ /* 0x000fca0000000f00 */
[----:B------:R0:W-:Y:S01]  /*f600*/  @P2 STG.E.U16 desc[UR36][R4.64+0x22], R10 ;  /* 0x0000220a04002986 */ /* 0x0001e2000c101524 */
[----:B------:R-:W-:Y:S05]  /*f610*/  @!P3 BRA `(.L_x_305) ;  /* 0x000000000004b947 */ /* 0x000fea0003800000 */
[----:B------:R0:W5:Y:S02]  /*f620*/  LDG.E.LTC128B.U16 R3, desc[UR36][R6.64+0x30] ;  /* 0x0000302406037981 */ /* 0x000164000c1e1520 */
.L_x_305:
[----:B------:R-:W-:Y:S05]  /*f630*/  BSYNC B1 ;  /* 0x0000000000017941 */ /* 0x000fea0003800000 */
.L_x_304:
        /* <DEDUP_REMOVED lines=9> */
.L_x_307:
[----:B------:R-:W-:Y:S05]  /*f6d0*/  BSYNC B1 ;  /* 0x0000000000017941 */ /* 0x000fea0003800000 */
.L_x_306:
        /* <DEDUP_REMOVED lines=9> */
.L_x_309:
[----:B------:R-:W-:Y:S05]  /*f770*/  BSYNC B1 ;  /* 0x0000000000017941 */ /* 0x000fea0003800000 */
.L_x_308:
[----:B-----5:R-:W-:Y:S01]  /*f780*/  HADD2.F32 R5, -RZ, R3.H0_H0 ;  /* 0x20000003ff057230 */ /* 0x020fe20000004100 */
[----:B------:R-:W-:Y:S01]  /*f790*/  ISETP.GT.AND P2, PT, R0, 0x19, P1 ;  /* 0x000000190000780c */ /* 0x000fe20000f44270 */
[----:B0-----:R-:W-:Y:S01]  /*f7a0*/  @P3 IMAD.MOV.U32 R4, RZ, RZ, R158 ;  /* 0x000000ffff043224 */ /* 0x001fe200078e009e */
[----:B------:R-:W-:Y:S02]  /*f7b0*/  BSSY B1, `(.L_x_310) ;  /* 0x0000009000017945 */ /* 0x000fe40003800000 */
[----:B------:R-:W-:-:S04]  /*f7c0*/  FMUL R5, R5, R16 ;  /* 0x0000001005057220 */ /* 0x000fc80000400000 */
[----:B------:R-:W-:-:S05]  /*f7d0*/  FFMA R5, R38, R2, R5 ;  /* 0x0000000226057223 */ /* 0x000fca0000000005 */
[----:B------:R-:W-:-:S04]  /*f7e0*/  F2FP.F16.F32.PACK_AB R5, RZ, R5 ;  /* 0x00000005ff05723e */ /* 0x000fc800000000ff */
[----:B------:R-:W-:Y:S02]  /*f7f0*/  PRMT R10, R5, 0x7610, R10 ;  /* 0x00007610050a7816 */ /* 0x000fe4000000000a */
[----:B------:R-:W-:-:S05]  /*f800*/  @P3 MOV R5, R159 ;  /* 0x0000009f00053202 */ /* 0x000fca0000000f00 */
[----:B------:R0:W-:Y:S01]  /*f810*/  @P3 STG.E.U16 desc[UR36][R4.64+0x30], R10 ;  /* 0x0000300a04003986 */ /* 0x0001e2000c101524 */
[----:B------:R-:W-:Y:S05]  /*f820*/  @!P2 BRA `(.L_x_311) ;  /* 0x000000000004a947 */ /* 0x000fea0003800000 */
[----:B------:R0:W5:Y:S02]  /*f830*/  LDG.E.LTC128B.U16 R3, desc[UR36][R12.64+0x32] ;  /* 0x000032240c037981 */ /* 0x000164000c1e1520 */
.L_x_311:
[----:B------:R-:W-:Y:S05]  /*f840*/  BSYNC B1 ;  /* 0x0000000000017941 */ /* 0x000fea0003800000 */
.L_x_310:
[----:B0----5:R-:W-:Y:S01]  /*f850*/  HADD2.F32 R5, -RZ, R3.H0_H0 ;  /* 0x20000003ff057230 */ /* 0x021fe20000004100 */
[----:B------:R-:W-:Y:S01]  /*f860*/  ISETP.GT.AND P3, PT, R0, 0x20, P0 ;  /* 0x000000200000780c */ /* 0x000fe20000764270 */
[----:B------:R-:W-:Y:S03]  /*f870*/  BSSY B1, `(.L_x_312) ;  /* 0x000000a000017945 */ /* 0x000fe60003800000 */
[----:B------:R-:W-:Y:S01]  /*f880*/  FMUL R4, R5, R16 ;  /* 0x0000001005047220 */ /* 0x000fe20000400000 */
[----:B------:R-:W-:-:S03]  /*f890*/  @P2 IMAD.MOV.U32 R5, RZ, RZ, R159 ;  /* 0x000000ffff052224 */ /* 0x000fc600078e009f */
[----:B------:R-:W-:-:S05]  /*f8a0*/  FFMA R4, R39, R2, R4 ;  /* 0x0000000227047223 */ /* 0x000fca0000000004 */
[----:B------:R-:W-:-:S04]  /*f8b0*/  F2FP.F16.F32.PACK_AB R4, RZ, R4 ;  /* 0x00000004ff04723e */ /* 0x000fc800000000ff */
[----:B------:R-:W-:Y:S01]  /*f8c0*/  PRMT R10, R4, 0x7610, R10 ;  /* 0x00007610040a7816 */ /* 0x000fe2000000000a */
[----:B------:R-:W-:-:S05]  /*f8d0*/  @P2 IMAD.MOV.U32 R4, RZ, RZ, R158 ;  /* 0x000000ffff042224 */ /* 0x000fca00078e009e */
[----:B------:R0:W-:Y:S01]  /*f8e0*/  @P2 STG.E.U16 desc[UR36][R4.64+0x32], R10 ;  /* 0x0000320a04002986 */ /* 0x0001e2000c101524 */
[----:B------:R-:W-:Y:S05]  /*f8f0*/  @!P3 BRA `(.L_x_313) ;  /* 0x000000000004b947 */ /* 0x000fea0003800000 */
[----:B------:R0:W5:Y:S02]  /*f900*/  LDG.E.LTC128B.U16 R3, desc[UR36][R6.64+0x40] ;  /* 0x0000402406037981 */ /* 0x000164000c1e1520 */
.L_x_313:
[----:B------:R-:W-:Y:S05]  /*f910*/  BSYNC B1 ;  /* 0x0000000000017941 */ /* 0x000fea0003800000 */
.L_x_312:
        /* <DEDUP_REMOVED lines=9> */
.L_x_315:
[----:B------:R-:W-:Y:S05]  /*f9b0*/  BSYNC B1 ;  /* 0x0000000000017941 */ /* 0x000fea0003800000 */
.L_x_314:
        /* <DEDUP_REMOVED lines=9> */
.L_x_317:
[----:B------:R-:W-:Y:S05]  /*fa50*/  BSYNC B1 ;  /* 0x0000000000017941 */ /* 0x000fea0003800000 */
.L_x_316:
[----:B-----5:R-:W-:Y:S01]  /*fa60*/  HADD2.F32 R5, -RZ, R3.H0_H0 ;  /* 0x20000003ff057230 */ /* 0x020fe20000004100 */
[----:B0-----:R-:W-:Y:S01]  /*fa70*/  @P3 MOV R4, R158 ;  /* 0x0000009e00043202 */ /* 0x001fe20000000f00 */
[----:B------:R-:W-:Y:S01]  /*fa80*/  BSSY B1, `(.L_x_318) ;  /* 0x000000a000017945 */ /* 0x000fe20003800000 */
[----:B------:R-:W-:Y:S02]  /*fa90*/  ISETP.GT.AND P2, PT, R0, 0x21, P1 ;  /* 0x000000210000780c */ /* 0x000fe40000f44270 */
[----:B------:R-:W-:-:S04]  /*faa0*/  FMUL R5, R5, R16 ;  /* 0x0000001005057220 */ /* 0x000fc80000400000 */
[----:B------:R-:W-:-:S05]  /*fab0*/  FFMA R5, R42, R2, R5 ;  /* 0x000000022a057223 */ /* 0x000fca0000000005 */
[----:B------:R-:W-:-:S04]  /*fac0*/  F2FP.F16.F32.PACK_AB R5, RZ, R5 ;  /* 0x00000005ff05723e */ /* 0x000fc800000000ff */
[----:B------:R-:W-:Y:S01]  /*fad0*/  PRMT R10, R5, 0x7610, R10 ;  /* 0x00007610050a7816 */ /* 0x000fe2000000000a */
[----:B------:R-:W-:-:S05]  /*fae0*/  @P3 IMAD.MOV.U32 R5, RZ, RZ, R159 ;  /* 0x000000ffff053224 */ /* 0x000fca00078e009f */
[----:B------:R0:W-:Y:S01]  /*faf0*/  @P3 STG.E.U16 desc[UR36][R4.64+0x40], R10 ;  /* 0x0000400a04003986 */ /* 0x0001e2000c101524 */
[----:B------:R-:W-:Y:S05]  /*fb00*/  @!P2 BRA `(.L_x_319) ;  /* 0x000000000004a947 */ /* 0x000fea0003800000 */
[----:B------:R0:W5:Y:S02]  /*fb10*/  LDG.E.LTC128B.U16 R3, desc[UR36][R12.64+0x42] ;  /* 0x000042240c037981 */ /* 0x000164000c1e1520 */
.L_x_319:
[----:B------:R-:W-:Y:S05]  /*fb20*/  BSYNC B1 ;  /* 0x0000000000017941 */ /* 0x000fea0003800000 */
.L_x_318:
[----:B0----5:R-:W-:Y:S01]  /*fb30*/  HADD2.F32 R5, -RZ, R3.H0_H0 ;  /* 0x20000003ff057230 */ /* 0x021fe20000004100 */
[----:B------:R-:W-:Y:S01]  /*fb40*/  ISETP.GT.AND P3, PT, R0, 0x28, P0 ;  /* 0x000000280000780c */ /* 0x000fe20000764270 */
[----:B------:R-:W-:Y:S03]  /*fb50*/  BSSY B1, `(.L_x_320) ;  /* 0x000000a000017945 */ /* 0x000fe60003800000 */
[----:B------:R-:W-:Y:S01]  /*fb60*/  FMUL R4, R5, R16 ;  /* 0x0000001005047220 */ /* 0x000fe20000400000 */
[----:B------:R-:W-:-:S03]  /*fb70*/  @P2 MOV R5, R159 ;  /* 0x0000009f00052202 */ /* 0x000fc60000000f00 */
[----:B------:R-:W-:-:S05]  /*fb80*/  FFMA R4, R43, R2, R4 ;  /* 0x000000022b047223 */ /* 0x000fca0000000004 */
[----:B------:R-:W-:-:S04]  /*fb90*/  F2FP.F16.F32.PACK_AB R4, RZ, R4 ;  /* 0x00000004ff04723e */ /* 0x000fc800000000ff */
[----:B------:R-:W-:Y:S01]  /*fba0*/  PRMT R10, R4, 0x7610, R10 ;  /* 0x00007610040a7816 */ /* 0x000fe2000000000a */
[----:B------:R-:W-:-:S05]  /*fbb0*/  @P2 IMAD.MOV.U32 R4, RZ, RZ, R158 ;  /* 0x000000ffff042224 */ /* 0x000fca00078e009e */
[----:B------:R0:W-:Y:S01]  /*fbc0*/  @P2 STG.E.U16 desc[UR36][R4.64+0x42], R10 ;  /* 0x0000420a04002986 */ /* 0x0001e2000c101524 */
[----:B------:R-:W-:Y:S05]  /*fbd0*/  @!P3 BRA `(.L_x_321) ;  /* 0x000000000004b947 */ /* 0x000fea0003800000 */
[----:B------:R0:W5:Y:S02]  /*fbe0*/  LDG.E.LTC128B.U16 R3, desc[UR36][R6.64+0x50] ;  /* 0x0000502406037981 */ /* 0x000164000c1e1520 */
.L_x_321:
[----:B------:R-:W-:Y:S05]  /*fbf0*/  BSYNC B1 ;  /* 0x0000000000017941 */ /* 0x000fea0003800000 */
.L_x_320:
        /* <DEDUP_REMOVED lines=9> */
.L_x_323:
[----:B------:R-:W-:Y:S05]  /*fc90*/  BSYNC B1 ;  /* 0x0000000000017941 */ /* 0x000fea0003800000 */
.L_x_322:
        /* <DEDUP_REMOVED lines=9> */
.L_x_325:
[----:B------:R-:W-:Y:S05]  /*fd30*/  BSYNC B1 ;  /* 0x0000000000017941 */ /* 0x000fea0003800000 */
.L_x_324:
[----:B-----5:R-:W-:Y:S01]  /*fd40*/  HADD2.F32 R5, -RZ, R3.H0_H0 ;  /* 0x20000003ff057230 */ /* 0x020fe20000004100 */
[----:B------:R-:W-:Y:S01]  /*fd50*/  ISETP.GT.AND P2, PT, R0, 0x29, P1 ;  /* 0x000000290000780c */ /* 0x000fe20000f44270 */
[----:B0-----:R-:W-:Y:S01]  /*fd60*/  @P3 IMAD.MOV.U32 R4, RZ, RZ, R158 ;  /* 0x000000ffff043224 */ /* 0x001fe200078e009e */
[----:B------:R-:W-:Y:S02]  /*fd70*/  BSSY B1, `(.L_x_326) ;  /* 0x0000009000017945 */ /* 0x000fe40003800000 */
        /* <DEDUP_REMOVED lines=8> */
.L_x_327:
[----:B------:R-:W-:Y:S05]  /*fe00*/  BSYNC B1 ;  /* 0x0000000000017941 */ /* 0x000fea0003800000 */
.L_x_326:
        /* <DEDUP_REMOVED lines=12> */
.L_x_329:
[----:B------:R-:W-:Y:S05]  /*fed0*/  BSYNC B1 ;  /* 0x0000000000017941 */ /* 0x000fea0003800000 */
.L_x_328:
        /* <DEDUP_REMOVED lines=9> */
.L_x_331:
[----:B------:R-:W-:Y:S05]  /*ff70*/  BSYNC B1 ;  /* 0x0000000000017941 */ /* 0x000fea0003800000 */
.L_x_330:
        /* <DEDUP_REMOVED lines=9> */
.L_x_333:
[----:B------:R-:W-:Y:S05]  /*10010*/  BSYNC B1 ;  /* 0x0000000000017941 */ /* 0x000fea0003800000 */
.L_x_332:
        /* <DEDUP_REMOVED lines=12> */
.L_x_335:
[----:B------:R-:W-:Y:S05]  /*100e0*/  BSYNC B1 ;  /* 0x0000000000017941 */ /* 0x000fea0003800000 */
.L_x_334:
        /* <DEDUP_REMOVED lines=12> */
.L_x_337:
[----:B------:R-:W-:Y:S05]  /*101b0*/  BSYNC B1 ;  /* 0x0000000000017941 */ /* 0x000fea0003800000 */
.L_x_336:
        /* <DEDUP_REMOVED lines=9> */
.L_x_339:
[----:B------:R-:W-:Y:S05]  /*10250*/  BSYNC B1 ;  /* 0x0000000000017941 */ /* 0x000fea0003800000 */
.L_x_338:
        /* <DEDUP_REMOVED lines=9> */
.L_x_341:
[----:B------:R-:W-:Y:S05]  /*102f0*/  BSYNC B1 ;  /* 0x0000000000017941 */ /* 0x000fea0003800000 */
.L_x_340:
        /* <DEDUP_REMOVED lines=12> */
.L_x_343:
[----:B------:R-:W-:Y:S05]  /*103c0*/  BSYNC B1 ;  /* 0x0000000000017941 */ /* 0x000fea0003800000 */
.L_x_342:
        /* <DEDUP_REMOVED lines=12> */
.L_x_345:
[----:B------:R-:W-:Y:S05]  /*10490*/  BSYNC B1 ;  /* 0x0000000000017941 */ /* 0x000fea0003800000 */
.L_x_344:
        /* <DEDUP_REMOVED lines=9> */
.L_x_347:
[----:B------:R-:W-:Y:S05]  /*10530*/  BSYNC B1 ;  /* 0x0000000000017941 */ /* 0x000fea0003800000 */
.L_x_346:
        /* <DEDUP_REMOVED lines=9> */
.L_x_349:
[----:B------:R-:W-:Y:S05]  /*105d0*/  BSYNC B1 ;  /* 0x0000000000017941 */ /* 0x000fea0003800000 */
.L_x_348:
        /* <DEDUP_REMOVED lines=12> */
.L_x_351:
[----:B------:R-:W-:Y:S05]  /*106a0*/  BSYNC B1 ;  /* 0x0000000000017941 */ /* 0x000fea0003800000 */
.L_x_350:
        /* <DEDUP_REMOVED lines=12> */
.L_x_353:
[----:B------:R-:W-:Y:S05]  /*10770*/  BSYNC B1 ;  /* 0x0000000000017941 */ /* 0x000fea0003800000 */
.L_x_352:
        /* <DEDUP_REMOVED lines=9> */
.L_x_355:
[----:B------:R-:W-:Y:S05]  /*10810*/  BSYNC B1 ;  /* 0x0000000000017941 */ /* 0x000fea0003800000 */
.L_x_354:
        /* <DEDUP_REMOVED lines=9> */
.L_x_357:
[----:B------:R-:W-:Y:S05]  /*108b0*/  BSYNC B1 ;  /* 0x0000000000017941 */ /* 0x000fea0003800000 */
.L_x_356:
        /* <DEDUP_REMOVED lines=12> */
.L_x_359:
[----:B------:R-:W-:Y:S05]  /*10980*/  BSYNC B1 ;  /* 0x0000000000017941 */ /* 0x000fea0003800000 */
.L_x_358:
        /* <DEDUP_REMOVED lines=12> */
.L_x_361:
[----:B------:R-:W-:Y:S05]  /*10a50*/  BSYNC B1 ;  /* 0x0000000000017941 */ /* 0x000fea0003800000 */
.L_x_360:
        /* <DEDUP_REMOVED lines=9> */
.L_x_363:
[----:B------:R-:W-:Y:S05]  /*10af0*/  BSYNC B1 ;  /* 0x0000000000017941 */ /* 0x000fea0003800000 */
.L_x_362:
        /* <DEDUP_REMOVED lines=9> */
.L_x_365:
[----:B------:R-:W-:Y:S05]  /*10b90*/  BSYNC B1 ;  /* 0x0000000000017941 */ /* 0x000fea0003800000 */
.L_x_364:
        /* <DEDUP_REMOVED lines=12> */
.L_x_367:
[----:B------:R-:W-:Y:S05]  /*10c60*/  BSYNC B1 ;  /* 0x0000000000017941 */ /* 0x000fea0003800000 */
.L_x_366:
        /* <DEDUP_REMOVED lines=12> */
.L_x_369:
[----:B------:R-:W-:Y:S05]  /*10d30*/  BSYNC B1 ;  /* 0x0000000000017941 */ /* 0x000fea0003800000 */
.L_x_368:
        /* <DEDUP_REMOVED lines=9> */
.L_x_371:
[----:B------:R-:W-:Y:S05]  /*10dd0*/  BSYNC B1 ;  /* 0x0000000000017941 */ /* 0x000fea0003800000 */
.L_x_370:
        /* <DEDUP_REMOVED lines=9> */
.L_x_373:
[----:B------:R-:W-:Y:S05]  /*10e70*/  BSYNC B1 ;  /* 0x0000000000017941 */ /* 0x000fea0003800000 */
.L_x_372:
        /* <DEDUP_REMOVED lines=12> */
.L_x_375:
[----:B------:R-:W-:Y:S05]  /*10f40*/  BSYNC B1 ;  /* 0x0000000000017941 */ /* 0x000fea0003800000 */
.L_x_374:
        /* <DEDUP_REMOVED lines=12> */
.L_x_377:
[----:B------:R-:W-:Y:S05]  /*11010*/  BSYNC B1 ;  /* 0x0000000000017941 */ /* 0x000fea0003800000 */
.L_x_376:
        /* <DEDUP_REMOVED lines=9> */
.L_x_379:
[----:B------:R-:W-:Y:S05]  /*110b0*/  BSYNC B1 ;  /* 0x0000000000017941 */ /* 0x000fea0003800000 */
.L_x_378:
        /* <DEDUP_REMOVED lines=9> */
.L_x_381:
[----:B------:R-:W-:Y:S05]  /*11150*/  BSYNC B1 ;  /* 0x0000000000017941 */ /* 0x000fea0003800000 */
.L_x_380:
        /* <DEDUP_REMOVED lines=12> */
.L_x_383:
[----:B------:R-:W-:Y:S05]  /*11220*/  BSYNC B1 ;  /* 0x0000000000017941 */ /* 0x000fea0003800000 */
.L_x_382:
        /* <DEDUP_REMOVED lines=12> */
.L_x_385:
[----:B------:R-:W-:Y:S05]  /*112f0*/  BSYNC B1 ;  /* 0x0000000000017941 */ /* 0x000fea0003800000 */
.L_x_384:
        /* <DEDUP_REMOVED lines=9> */
.L_x_387:
[----:B------:R-:W-:Y:S05]  /*11390*/  BSYNC B1 ;  /* 0x0000000000017941 */ /* 0x000fea0003800000 */
.L_x_386:
        /* <DEDUP_REMOVED lines=9> */
.L_x_389:
[----:B------:R-:W-:Y:S05]  /*11430*/  BSYNC B1 ;  /* 0x0000000000017941 */ /* 0x000fea0003800000 */
.L_x_388:
        /* <DEDUP_REMOVED lines=12> */
.L_x_391:
[----:B------:R-:W-:Y:S05]  /*11500*/  BSYNC B1 ;  /* 0x0000000000017941 */ /* 0x000fea0003800000 */
.L_x_390:
        /* <DEDUP_REMOVED lines=12> */
.L_x_393:
[----:B------:R-:W-:Y:S05]  /*115d0*/  BSYNC B1 ;  /* 0x0000000000017941 */ /* 0x000fea0003800000 */
.L_x_392:
        /* <DEDUP_REMOVED lines=9> */
.L_x_395:
[----:B------:R-:W-:Y:S05]  /*11670*/  BSYNC B1 ;  /* 0x0000000000017941 */ /* 0x000fea0003800000 */
.L_x_394:
        /* <DEDUP_REMOVED lines=9> */
.L_x_397:
[----:B------:R-:W-:Y:S05]  /*11710*/  BSYNC B1 ;  /* 0x0000000000017941 */ /* 0x000fea0003800000 */
.L_x_396:
        /* <DEDUP_REMOVED lines=12> */
.L_x_399:
[----:B------:R-:W-:Y:S05]  /*117e0*/  BSYNC B1 ;  /* 0x0000000000017941 */ /* 0x000fea0003800000 */
.L_x_398:
        /* <DEDUP_REMOVED lines=12> */
.L_x_401:
[----:B------:R-:W-:Y:S05]  /*118b0*/  BSYNC B1 ;  /* 0x0000000000017941 */ /* 0x000fea0003800000 */
.L_x_400:
        /* <DEDUP_REMOVED lines=9> */
.L_x_403:
[----:B------:R-:W-:Y:S05]  /*11950*/  BSYNC B1 ;  /* 0x0000000000017941 */ /* 0x000fea0003800000 */
.L_x_402:
        /* <DEDUP_REMOVED lines=9> */
.L_x_405:
[----:B------:R-:W-:Y:S05]  /*119f0*/  BSYNC B1 ;  /* 0x0000000000017941 */ /* 0x000fea0003800000 */
.L_x_404:
        /* <DEDUP_REMOVED lines=12> */
.L_x_407:
[----:B------:R-:W-:Y:S05]  /*11ac0*/  BSYNC B1 ;  /* 0x0000000000017941 */ /* 0x000fea0003800000 */
.L_x_406:
        /* <DEDUP_REMOVED lines=12> */
.L_x_409:
[----:B------:R-:W-:Y:S05]  /*11b90*/  BSYNC B1 ;  /* 0x0000000000017941 */ /* 0x000fea0003800000 */
.L_x_408:
        /* <DEDUP_REMOVED lines=9> */
.L_x_411:
[----:B------:R-:W-:Y:S05]  /*11c30*/  BSYNC B1 ;  /* 0x0000000000017941 */ /* 0x000fea0003800000 */
.L_x_410:
        /* <DEDUP_REMOVED lines=9> */
.L_x_413:
[----:B------:R-:W-:Y:S05]  /*11cd0*/  BSYNC B1 ;  /* 0x0000000000017941 */ /* 0x000fea0003800000 */
.L_x_412:
        /* <DEDUP_REMOVED lines=12> */
.L_x_415:
[----:B------:R-:W-:Y:S05]  /*11da0*/  BSYNC B1 ;  /* 0x0000000000017941 */ /* 0x000fea0003800000 */
.L_x_414:
        /* <DEDUP_REMOVED lines=12> */
.L_x_417:
[----:B------:R-:W-:Y:S05]  /*11e70*/  BSYNC B1 ;  /* 0x0000000000017941 */ /* 0x000fea0003800000 */
.L_x_416:
        /* <DEDUP_REMOVED lines=9> */
.L_x_419:
[----:B------:R-:W-:Y:S05]  /*11f10*/  BSYNC B1 ;  /* 0x0000000000017941 */ /* 0x000fea0003800000 */
.L_x_418:
        /* <DEDUP_REMOVED lines=9> */
.L_x_421:
[----:B------:R-:W-:Y:S05]  /*11fb0*/  BSYNC B1 ;  /* 0x0000000000017941 */ /* 0x000fea0003800000 */
.L_x_420:
        /* <DEDUP_REMOVED lines=12> */
.L_x_423:
[----:B------:R-:W-:Y:S05]  /*12080*/  BSYNC B1 ;  /* 0x0000000000017941 */ /* 0x000fea0003800000 */
.L_x_422:
        /* <DEDUP_REMOVED lines=12> */
.L_x_425:
[----:B------:R-:W-:Y:S05]  /*12150*/  BSYNC B1 ;  /* 0x0000000000017941 */ /* 0x000fea0003800000 */
.L_x_424:
        /* <DEDUP_REMOVED lines=9> */
.L_x_427:
[----:B------:R-:W-:Y:S05]  /*121f0*/  BSYNC B1 ;  /* 0x0000000000017941 */ /* 0x000fea0003800000 */
.L_x_426:
        /* <DEDUP_REMOVED lines=9> */
.L_x_429:
[----:B------:R-:W-:Y:S05]  /*12290*/  BSYNC B1 ;  /* 0x0000000000017941 */ /* 0x000fea0003800000 */
.L_x_428:
        /* <DEDUP_REMOVED lines=12> */
.L_x_431:
[----:B------:R-:W-:Y:S05]  /*12360*/  BSYNC B1 ;  /* 0x0000000000017941 */ /* 0x000fea0003800000 */
.L_x_430:
        /* <DEDUP_REMOVED lines=12> */
.L_x_433:
[----:B------:R-:W-:Y:S05]  /*12430*/  BSYNC B1 ;  /* 0x0000000000017941 */ /* 0x000fea0003800000 */
.L_x_432:
        /* <DEDUP_REMOVED lines=9> */
.L_x_435:
[----:B------:R-:W-:Y:S05]  /*124d0*/  BSYNC B1 ;  /* 0x0000000000017941 */ /* 0x000fea0003800000 */
.L_x_434:
        /* <DEDUP_REMOVED lines=9> */
.L_x_437:
[----:B------:R-:W-:Y:S05]  /*12570*/  BSYNC B1 ;  /* 0x0000000000017941 */ /* 0x000fea0003800000 */
.L_x_436:
        /* <DEDUP_REMOVED lines=12> */
.L_x_439:
[----:B------:R-:W-:Y:S05]  /*12640*/  BSYNC B1 ;  /* 0x0000000000017941 */ /* 0x000fea0003800000 */
.L_x_438:
        /* <DEDUP_REMOVED lines=12> */
.L_x_441:
[----:B------:R-:W-:Y:S05]  /*12710*/  BSYNC B1 ;  /* 0x0000000000017941 */ /* 0x000fea0003800000 */
.L_x_440:
        /* <DEDUP_REMOVED lines=9> */
.L_x_443:
[----:B------:R-:W-:Y:S05]  /*127b0*/  BSYNC B1 ;  /* 0x0000000000017941 */ /* 0x000fea0003800000 */
.L_x_442:
        /* <DEDUP_REMOVED lines=9> */
.L_x_445:
[----:B------:R-:W-:Y:S05]  /*12850*/  BSYNC B1 ;  /* 0x0000000000017941 */ /* 0x000fea0003800000 */
.L_x_444:
        /* <DEDUP_REMOVED lines=12> */
.L_x_447:
[----:B------:R-:W-:Y:S05]  /*12920*/  BSYNC B1 ;  /* 0x0000000000017941 */ /* 0x000fea0003800000 */
.L_x_446:
        /* <DEDUP_REMOVED lines=12> */
.L_x_449:
[----:B------:R-:W-:Y:S05]  /*129f0*/  BSYNC B1 ;  /* 0x0000000000017941 */ /* 0x000fea0003800000 */
.L_x_448:
        /* <DEDUP_REMOVED lines=9> */
.L_x_451:
[----:B------:R-:W-:Y:S05]  /*12a90*/  BSYNC B1 ;  /* 0x0000000000017941 */ /* 0x000fea0003800000 */
.L_x_450:
        /* <DEDUP_REMOVED lines=9> */
.L_x_453:
[----:B------:R-:W-:Y:S05]  /*12b30*/  BSYNC B1 ;  /* 0x0000000000017941 */ /* 0x000fea0003800000 */
.L_x_452:
        /* <DEDUP_REMOVED lines=12> */
.L_x_455:
[----:B------:R-:W-:Y:S05]  /*12c00*/  BSYNC B1 ;  /* 0x0000000000017941 */ /* 0x000fea0003800000 */
.L_x_454:
        /* <DEDUP_REMOVED lines=12> */
.L_x_457:
[----:B------:R-:W-:Y:S05]  /*12cd0*/  BSYNC B1 ;  /* 0x0000000000017941 */ /* 0x000fea0003800000 */
.L_x_456:
        /* <DEDUP_REMOVED lines=9> */
.L_x_459:
[----:B------:R-:W-:Y:S05]  /*12d70*/  BSYNC B1 ;  /* 0x0000000000017941 */ /* 0x000fea0003800000 */
.L_x_458:
        /* <DEDUP_REMOVED lines=9> */
.L_x_461:
[----:B------:R-:W-:Y:S05]  /*12e10*/  BSYNC B1 ;  /* 0x0000000000017941 */ /* 0x000fea0003800000 */
.L_x_460:
        /* <DEDUP_REMOVED lines=12> */
.L_x_463:
[----:B------:R-:W-:Y:S05]  /*12ee0*/  BSYNC B1 ;  /* 0x0000000000017941 */ /* 0x000fea0003800000 */
.L_x_462:
        /* <DEDUP_REMOVED lines=12> */
.L_x_465:
[----:B------:R-:W-:Y:S05]  /*12fb0*/  BSYNC B1 ;  /* 0x0000000000017941 */ /* 0x000fea0003800000 */
.L_x_464:
        /* <DEDUP_REMOVED lines=9> */
.L_x_467:
[----:B------:R-:W-:Y:S05]  /*13050*/  BSYNC B1 ;  /* 0x0000000000017941 */ /* 0x000fea0003800000 */
.L_x_466:
        /* <DEDUP_REMOVED lines=9> */
.L_x_469:
[----:B------:R-:W-:Y:S05]  /*130f0*/  BSYNC B1 ;  /* 0x0000000000017941 */ /* 0x000fea0003800000 */
.L_x_468:
        /* <DEDUP_REMOVED lines=12> */
.L_x_471:
[----:B------:R-:W-:Y:S05]  /*131c0*/  BSYNC B1 ;  /* 0x0000000000017941 */ /* 0x000fea0003800000 */
.L_x_470:
        /* <DEDUP_REMOVED lines=12> */
.L_x_473:
[----:B------:R-:W-:Y:S05]  /*13290*/  BSYNC B1 ;  /* 0x0000000000017941 */ /* 0x000fea0003800000 */
.L_x_472:
        /* <DEDUP_REMOVED lines=9> */
.L_x_475:
[----:B------:R-:W-:Y:S05]  /*13330*/  BSYNC B1 ;  /* 0x0000000000017941 */ /* 0x000fea0003800000 */
.L_x_474:
        /* <DEDUP_REMOVED lines=9> */
.L_x_477:
[----:B------:R-:W-:Y:S05]  /*133d0*/  BSYNC B1 ;  /* 0x0000000000017941 */ /* 0x000fea0003800000 */
.L_x_476:
        /* <DEDUP_REMOVED lines=12> */
.L_x_479:
[----:B------:R-:W-:Y:S05]  /*134a0*/  BSYNC B1 ;  /* 0x0000000000017941 */ /* 0x000fea0003800000 */
.L_x_478:
        /* <DEDUP_REMOVED lines=12> */
.L_x_481:
[----:B------:R-:W-:Y:S05]  /*13570*/  BSYNC B1 ;  /* 0x0000000000017941 */ /* 0x000fea0003800000 */
.L_x_480:
        /* <DEDUP_REMOVED lines=9> */
.L_x_483:
[----:B------:R-:W-:Y:S05]  /*13610*/  BSYNC B1 ;  /* 0x0000000000017941 */ /* 0x000fea0003800000 */
.L_x_482:
        /* <DEDUP_REMOVED lines=9> */
.L_x_485:
[----:B------:R-:W-:Y:S05]  /*136b0*/  BSYNC B1 ;  /* 0x0000000000017941 */ /* 0x000fea0003800000 */
.L_x_484:
        /* <DEDUP_REMOVED lines=12> */
.L_x_487:
[----:B------:R-:W-:Y:S05]  /*13780*/  BSYNC B1 ;  /* 0x0000000000017941 */ /* 0x000fea0003800000 */
.L_x_486:
        /* <DEDUP_REMOVED lines=12> */
.L_x_489:
[----:B------:R-:W-:Y:S05]  /*13850*/  BSYNC B1 ;  /* 0x0000000000017941 */ /* 0x000fea0003800000 */
.L_x_488:
        /* <DEDUP_REMOVED lines=9> */
.L_x_491:
[----:B------:R-:W-:Y:S05]  /*138f0*/  BSYNC B1 ;  /* 0x0000000000017941 */ /* 0x000fea0003800000 */
.L_x_490:
        /* <DEDUP_REMOVED lines=9> */
.L_x_493:
[----:B------:R-:W-:Y:S05]  /*13990*/  BSYNC B1 ;  /* 0x0000000000017941 */ /* 0x000fea0003800000 */
.L_x_492:
        /* <DEDUP_REMOVED lines=12> */
.L_x_495:
[----:B------:R-:W-:Y:S05]  /*13a60*/  BSYNC B1 ;  /* 0x0000000000017941 */ /* 0x000fea0003800000 */
.L_x_494:
        /* <DEDUP_REMOVED lines=12> */
.L_x_497:
[----:B------:R-:W-:Y:S05]  /*13b30*/  BSYNC B1 ;  /* 0x0000000000017941 */ /* 0x000fea0003800000 */
.L_x_496:
        /* <DEDUP_REMOVED lines=9> */
.L_x_499:
[----:B------:R-:W-:Y:S05]  /*13bd0*/  BSYNC B1 ;  /* 0x0000000000017941 */ /* 0x000fea0003800000 */
.L_x_498:
        /* <DEDUP_REMOVED lines=9> */
.L_x_501:
[----:B------:R-:W-:Y:S05]  /*13c70*/  BSYNC B1 ;  /* 0x0000000000017941 */ /* 0x000fea0003800000 */
.L_x_500:
        /* <DEDUP_REMOVED lines=12> */
.L_x_503:
[----:B------:R-:W-:Y:S05]  /*13d40*/  BSYNC B1 ;  /* 0x0000000000017941 */ /* 0x000fea0003800000 */
.L_x_502:
        /* <DEDUP_REMOVED lines=12> */
.L_x_505:
[----:B------:R-:W-:Y:S05]  /*13e10*/  BSYNC B1 ;  /* 0x0000000000017941 */ /* 0x000fea0003800000 */
.L_x_504:
        /* <DEDUP_REMOVED lines=9> */
.L_x_507:
[----:B------:R-:W-:Y:S05]  /*13eb0*/  BSYNC B1 ;  /* 0x0000000000017941 */ /* 0x000fea0003800000 */
.L_x_506:
        /* <DEDUP_REMOVED lines=9> */
.L_x_509:
[----:B------:R-:W-:Y:S05]  /*13f50*/  BSYNC B1 ;  /* 0x0000000000017941 */ /* 0x000fea0003800000 */
.L_x_508:
        /* <DEDUP_REMOVED lines=12> */
.L_x_511:
[----:B------:R-:W-:Y:S05]  /*14020*/  BSYNC B1 ;  /* 0x0000000000017941 */ /* 0x000fea0003800000 */
.L_x_510:
        /* <DEDUP_REMOVED lines=12> */
.L_x_513:
[----:B------:R-:W-:Y:S05]  /*140f0*/  BSYNC B1 ;  /* 0x0000000000017941 */ /* 0x000fea0003800000 */
.L_x_512:
        /* <DEDUP_REMOVED lines=9> */
.L_x_515:
[----:B------:R-:W-:Y:S05]  /*14190*/  BSYNC B1 ;  /* 0x0000000000017941 */ /* 0x000fea0003800000 */
.L_x_514:
        /* <DEDUP_REMOVED lines=9> */
.L_x_517:
[----:B------:R-:W-:Y:S05]  /*14230*/  BSYNC B1 ;  /* 0x0000000000017941 */ /* 0x000fea0003800000 */
.L_x_516:
        /* <DEDUP_REMOVED lines=12> */
.L_x_519:
[----:B------:R-:W-:Y:S05]  /*14300*/  BSYNC B1 ;  /* 0x0000000000017941 */ /* 0x000fea0003800000 */
.L_x_518:
        /* <DEDUP_REMOVED lines=12> */
.L_x_521:
[----:B------:R-:W-:Y:S05]  /*143d0*/  BSYNC B1 ;  /* 0x0000000000017941 */ /* 0x000fea0003800000 */
.L_x_520:
        /* <DEDUP_REMOVED lines=9> */
.L_x_523:
[----:B------:R-:W-:Y:S05]  /*14470*/  BSYNC B1 ;  /* 0x0000000000017941 */ /* 0x000fea0003800000 */
.L_x_522:
        /* <DEDUP_REMOVED lines=9> */
.L_x_525:
[----:B------:R-:W-:Y:S05]  /*14510*/  BSYNC B1 ;  /* 0x0000000000017941 */ /* 0x000fea0003800000 */
.L_x_524:
        /* <DEDUP_REMOVED lines=12> */
.L_x_527:
[----:B------:R-:W-:Y:S05]  /*145e0*/  BSYNC B1 ;  /* 0x0000000000017941 */ /* 0x000fea0003800000 */
.L_x_526:
        /* <DEDUP_REMOVED lines=12> */
.L_x_529:
[----:B------:R-:W-:Y:S05]  /*146b0*/  BSYNC B1 ;  /* 0x0000000000017941 */ /* 0x000fea0003800000 */
.L_x_528:
        /* <DEDUP_REMOVED lines=9> */
.L_x_531:
[----:B------:R-:W-:Y:S05]  /*14750*/  BSYNC B1 ;  /* 0x0000000000017941 */ /* 0x000fea0003800000 */
.L_x_530:
        /* <DEDUP_REMOVED lines=9> */
.L_x_533:
[----:B------:R-:W-:Y:S05]  /*147f0*/  BSYNC B1 ;  /* 0x0000000000017941 */ /* 0x000fea0003800000 */
.L_x_532:
[----:B-----5:R-:W-:Y:S01]  /*14800*/  HADD2.F32 R5, -RZ, R3.H0_H0 ;  /* 0x20000003ff057230 */ /* 0x020fe20000004100 */
[----:B0-----:R-:W-:Y:S01]  /*14810*/  @P2 MOV R4, R158 ;  /* 0x0000009e00042202 */ /* 0x001fe20000000f00 */
[----:B------:R-:W-:Y:S01]  /*14820*/  BSSY B1, `(.L_x_534) ;  /* 0x000000a000017945 */ /* 0x000fe20003800000 */
[----:B------:R-:W-:Y:S02]  /*14830*/  ISETP.GT.AND P1, PT, R0, 0xf9, P1 ;  /* 0x000000f90000780c */ /* 0x000fe40000f24270 */
[----:B------:R-:W-:-:S04]  /*14840*/  FMUL R5, R5, R16 ;  /* 0x0000001005057220 */ /* 0x000fc80000400000 */
[----:B------:R-:W-:-:S05]  /*14850*/  FFMA R5, R150, R2, R5 ;  /* 0x0000000296057223 */ /* 0x000fca0000000005 */
[----:B------:R-:W-:-:S04]  /*14860*/  F2FP.F16.F32.PACK_AB R5, RZ, R5 ;  /* 0x00000005ff05723e */ /* 0x000fc800000000ff */
[----:B-1--4-:R-:W-:Y:S01]  /*14870*/  PRMT R6, R5, 0x7610, R6 ;  /* 0x0000761005067816 */ /* 0x012fe20000000006 */
[----:B------:R-:W-:-:S05]  /*14880*/  @P2 IMAD.MOV.U32 R5, RZ, RZ, R159 ;  /* 0x000000ffff052224 */ /* 0x000fca00078e009f */
[----:B------:R0:W-:Y:S01]  /*14890*/  @P2 STG.E.U16 desc[UR36][R4.64+0x1f0], R6 ;  /* 0x0001f00604002986 */ /* 0x0001e2000c101524 */
[----:B------:R-:W-:Y:S05]  /*148a0*/  @!P1 BRA `(.L_x_535) ;  /* 0x0000000000049947 */ /* 0x000fea0003800000 */
[----:B------:R1:W5:Y:S02]  /*148b0*/  LDG.E.LTC128B.U16 R3, desc[UR36][R12.64+0x1f2] ;  /* 0x0001f2240c037981 */ /* 0x000364000c1e1520 */
.L_x_535:
[----:B------:R-:W-:Y:S05]  /*148c0*/  BSYNC B1 ;  /* 0x0000000000017941 */ /* 0x000fea0003800000 */
.L_x_534:
[----:B------:R-:W-:Y:S05]  /*148d0*/  @!P1 BRA `(.L_x_536) ;  /* 0x0000004c00b09947 */ /* 0x000fea0003800000 */
[----:B-----5:R-:W-:-:S05]  /*148e0*/  HADD2.F32 R3, -RZ, R3.H0_H0 ;  /* 0x20000003ff037230 */ /* 0x020fca0000004100 */
[----:B------:R-:W-:-:S04]  /*148f0*/  FMUL R0, R3, R16 ;  /* 0x0000001003007220 */ /* 0x000fc80000400000 */
[----:B------:R-:W-:-:S05]  /*14900*/  FFMA R0, R151, R2, R0 ;  /* 0x0000000297007223 */ /* 0x000fca0000000000 */
[----:B------:R-:W-:-:S05]  /*14910*/  F2FP.F16.F32.PACK_AB R0, RZ, R0 ;  /* 0x00000000ff00723e */ /* 0x000fca00000000ff */
[----:B------:R4:W-:Y:S01]  /*14920*/  STG.E.U16 desc[UR36][R158.64+0x1f2], R0 ;  /* 0x0001f2009e007986 */ /* 0x0009e2000c101524 */
[----:B------:R-:W-:Y:S05]  /*14930*/  BRA `(.L_x_536) ;  /* 0x0000004c00987947 */ /* 0x000fea0003800000 */
.L_x_29:
[----:B------:R-:W2:Y:S01]  /*14940*/  LDL.LU R3, [R1] ;  /* 0x0000000001037983 */ /* 0x000ea20000300800 */
[----:B------:R-:W-:-:S03]  /*14950*/  ULDC.64 UR4, c[0x0][0x5c0] ;  /* 0x0001700000047ab9 */ /* 0x000fc60000000a00 */
[----:B------:R-:W3:Y:S04]  /*14960*/  LDL.LU R9, [R1+0x60] ;  /* 0x0000600001097983 */ /* 0x000ee80000300800 */
[----:B------:R-:W4:Y:S04]  /*14970*/  LDL.LU R11, [R1+0x8c] ;  /* 0x00008c00010b7983 */ /* 0x000f280000300800 */
[----:B------:R-:W5:Y:S04]  /*14980*/  LDL.LU R235, [R1+0x9c] ;  /* 0x00009c0001eb7983 */ /* 0x000f680000300800 */
        /* <DEDUP_REMOVED lines=75> */
[----:B------:R-:W5:Y:S01]  /*14e40*/  LDL.LU R158, [R1+0x1cc] ;  /* 0x0001cc00019e7983 */ /* 0x000f620000300800 */
[----:B--2---:R-:W-:-:S03]  /*14e50*/  FMUL R3, R3, R2 ;  /* 0x0000000203037220 */ /* 0x004fc60000400000 */
[----:B------:R-:W2:Y:S01]  /*14e60*/  LDL.LU R157, [R1+0x1d0] ;  /* 0x0001d000019d7983 */ /* 0x000ea20000300800 */
[----:B------:R-:W-:-:S03]  /*14e70*/  LEA R4, P0, R6, UR4, 0x1 ;  /* 0x0000000406047c11 */ /* 0x000fc6000f8008ff */
[----:B------:R-:W2:Y:S04]  /*14e80*/  LDL.LU R156, [R1+0x1d4] ;  /* 0x0001d400019c7983 */ /* 0x000ea80000300800 */
[----:B------:R-:W2:Y:S04]  /*14e90*/  LDL.LU R155, [R1+0x1d8] ;  /* 0x0001d800019b7983 */ /* 0x000ea80000300800 */
[----:B------:R-:W2:Y:S04]  /*14ea0*/  LDL.LU R154, [R1+0x1dc] ;  /* 0x0001dc00019a7983 */ /* 0x000ea80000300800 */
[----:B------:R-:W2:Y:S01]  /*14eb0*/  LDL.LU R153, [R1+0x1e0] ;  /* 0x0001e00001997983 */ /* 0x000ea20000300800 */
[----:B------:R-:W-:-:S03]  /*14ec0*/  LEA.HI.X R5, R6, UR5, R10, 0x1, P0 ;  /* 0x0000000506057c11 */ /* 0x000fc600080f0c0a */
[----:B------:R-:W2:Y:S01]  /*14ed0*/  LDL.LU R152, [R1+0x1e4] ;  /* 0x0001e40001987983 */ /* 0x000ea20000300800 */
[----:B------:R-:W-:-:S03]  /*14ee0*/  F2FP.F16.F32.PACK_AB R3, RZ, R3 ;  /* 0x00000003ff03723e */ /* 0x000fc600000000ff */
[----:B------:R-:W2:Y:S04]  /*14ef0*/  LDL.LU R23, [R1+0x1e8] ;  /* 0x0001e80001177983 */ /* 0x000ea80000300800 */
[----:B------:R-:W2:Y:S04]  /*14f00*/  LDL.LU R22, [R1+0x1ec] ;  /* 0x0001ec0001167983 */ /* 0x000ea80000300800 */
[----:B------:R-:W2:Y:S04]  /*14f10*/  LDL.LU R21, [R1+0x1f0] ;  /* 0x0001f00001157983 */ /* 0x000ea80000300800 */
[----:B------:R-:W2:Y:S04]  /*14f20*/  LDL.LU R20, [R1+0x1f4] ;  /* 0x0001f40001147983 */ /* 0x000ea80000300800 */
[----:B------:R-:W2:Y:S04]  /*14f30*/  LDL.LU R19, [R1+0x1f8] ;  /* 0x0001f80001137983 */ /* 0x000ea80000300800 */
[----:B------:R-:W2:Y:S04]  /*14f40*/  LDL.LU R18, [R1+0x1fc] ;  /* 0x0001fc0001127983 */ /* 0x000ea80000300800 */
[----:B------:R-:W3:Y:S04]  /*14f50*/  LDL.LU R7, [R1+0x8] ;  /* 0x0000080001077983 */ /* 0x000ee80000300800 */
[----:B------:R-:W4:Y:S04]  /*14f60*/  LDL.LU R6, [R1+0xc] ;  /* 0x00000c0001067983 */ /* 0x000f280000300800 */
[----:B------:R0:W-:Y:S04]  /*14f70*/  @P1 STG.E.U16 desc[UR36][R4.64], R3 ;  /* 0x0000000304001986 */ /* 0x0001e8000c101524 */
[----:B0-----:R-:W5:Y:S01]  /*14f80*/  LDL.LU R3, [R1+0x4] ;  /* 0x0000040001037983 */ /* 0x001f620000300800 */
[----:B------:R-:W-:Y:S01]  /*14f90*/  ISETP.GT.AND P0, PT, R0, 0x1, P3 ;  /* 0x000000010000780c */ /* 0x000fe20001f04270 */
[----:B------:R-:W-:Y:S01]  /*14fa0*/  USHF.L.U32 UR5, UR8, 0x4, URZ ;  /* 0x0000000408057899 */ /* 0x000fe2000800063f */
[----:B------:R-:W-:Y:S01]  /*14fb0*/  ISETP.GT.AND P2, PT, R17, 0x8, PT ;  /* 0x000000081100780c */ /* 0x000fe20003f44270 */
[----:B------:R-:W-:Y:S01]  /*14fc0*/  USHF.L.U64.HI UR4, UR8, 0x4, UR9 ;  /* 0x0000000408047899 */ /* 0x000fe20008010209 */
[----:B---3--:R-:W-:-:S05]  /*14fd0*/  FMUL R7, R7, R2 ;  /* 0x0000000207077220 */ /* 0x008fca0000400000 */
[----:B------:R-:W-:-:S04]  /*14fe0*/  F2FP.F16.F32.PACK_AB R7, RZ, R7 ;  /* 0x00000007ff07723e */ /* 0x000fc800000000ff */
[----:B------:R-:W-:Y:S01]  /*14ff0*/  PRMT R8, R7, 0x7610, R8 ;  /* 0x0000761007087816 */ /* 0x000fe20000000008 */
[----:B-----5:R-:W-:-:S05]  /*15000*/  FMUL R3, R3, R2 ;  /* 0x0000000203037220 */ /* 0x020fca0000400000 */
[----:B------:R-:W-:-:S05]  /*15010*/  F2FP.F16.F32.PACK_AB R3, RZ, R3 ;  /* 0x00000003ff03723e */ /* 0x000fca00000000ff */
[----:B------:R4:W-:Y:S01]  /*15020*/  @P0 STG.E.U16 desc[UR36][R4.64+0x2], R3 ;  /* 0x0000020304000986 */ /* 0x0009e2000c101524 */
[----:B------:R-:W-:Y:S01]  /*15030*/  ISETP.GT.AND P0, PT, R0, RZ, P2 ;  /* 0x000000ff0000720c */ /* 0x000fe20001704270 */
[----:B----4-:R-:W-:Y:S01]  /*15040*/  FMUL R3, R6, R2 ;  /* 0x0000000206037220 */ /* 0x010fe20000400000 */
[----:B------:R-:W-:-:S04]  /*15050*/  IADD3 R6, P1, R4, UR5, RZ ;  /* 0x0000000504067c10 */ /* 0x000fc8000ff3e0ff */
[----:B------:R-:W-:Y:S02]  /*15060*/  IADD3.X R7, R5, UR4, RZ, P1, !PT ;  /* 0x0000000405077c10 */ /* 0x000fe40008ffe4ff */
[----:B------:R-:W-:-:S05]  /*15070*/  F2FP.F16.F32.PACK_AB R3, RZ, R3 ;  /* 0x00000003ff03723e */ /* 0x000fca00000000ff */
[----:B------:R0:W-:Y:S01]  /*15080*/  @P0 STG.E.U16 desc[UR36][R6.64], R8 ;  /* 0x0000000806000986 */ /* 0x0001e2000c101524 */
[----:B------:R-:W-:-:S03]  /*15090*/  ISETP.GT.AND P0, PT, R0, 0x1, P2 ;  /* 0x000000010000780c */ /* 0x000fc60001704270 */
[----:B0-----:R-:W3:Y:S10]  /*150a0*/  LDL.LU R8, [R1+0x50] ;  /* 0x0000500001087983 */ /* 0x001ef40000300800 */
[----:B------:R0:W-:Y:S04]  /*150b0*/  @P0 STG.E.U16 desc[UR36][R6.64+0x2], R3 ;  /* 0x0000020306000986 */ /* 0x0001e8000c101524 */
[----:B0-----:R-:W4:Y:S01]  /*150c0*/  LDL.LU R3, [R1+0x10] ;  /* 0x0000100001037983 */ /* 0x001f220000300800 */
[----:B------:R-:W-:Y:S01]  /*150d0*/  ISETP.GT.AND P0, PT, R0, 0x8, P3 ;  /* 0x000000080000780c */ /* 0x000fe20001f04270 */
[----:B----4-:R-:W-:-:S05]  /*150e0*/  FMUL R3, R3, R2 ;  /* 0x0000000203037220 */ /* 0x010fca0000400000 */
[----:B------:R-:W-:-:S07]  /*150f0*/  F2FP.F16.F32.PACK_AB R3, RZ, R3 ;  /* 0x00000003ff03723e */ /* 0x000fce00000000ff */
        /* <DEDUP_REMOVED lines=73> */
[----:B---3--:R-:W-:-:S05]  /*15590*/  FMUL R8, R8, R2 ;  /* 0x0000000208087220 */ /* 0x008fca0000400000 */
[----:B------:R-:W-:Y:S01]  /*155a0*/  F2FP.F16.F32.PACK_AB R8, RZ, R8 ;  /* 0x00000008ff08723e */ /* 0x000fe200000000ff */
[----:B----4-:R-:W-:-:S05]  /*155b0*/  FMUL R3, R3, R2 ;  /* 0x0000000203037220 */ /* 0x010fca0000400000 */
[----:B------:R-:W-:-:S05]  /*155c0*/  F2FP.F16.F32.PACK_AB R3, RZ, R3 ;  /* 0x00000003ff03723e */ /* 0x000fca00000000ff */
[----:B------:R0:W-:Y:S01]  /*155d0*/  @P0 STG.E.U16 desc[UR36][R6.64+0x42], R3 ;  /* 0x0000420306000986 */ /* 0x0001e2000c101524 */
[----:B------:R-:W-:-:S03]  /*155e0*/  ISETP.GT.AND P0, PT, R0, 0x28, P3 ;  /* 0x000000280000780c */ /* 0x000fc60001f04270 */
[----:B0-----:R-:W3:Y:S01]  /*155f0*/  LDL.LU R3, [R1+0x54] ;  /* 0x0000540001037983 */ /* 0x001ee20000300800 */
[----:B------:R-:W-:-:S09]  /*15600*/  ISETP.GT.AND P1, PT, R0, 0x29, P3 ;  /* 0x000000290000780c */ /* 0x000fd20001f24270 */
[----:B------:R0:W-:Y:S04]  /*15610*/  @P0 STG.E.U16 desc[UR36][R4.64+0x50], R8 ;  /* 0x0000500804000986 */ /* 0x0001e8000c101524 */
[----:B0-----:R-:W4:Y:S01]  /*15620*/  LDL.LU R8, [R1+0x58] ;  /* 0x0000580001087983 */ /* 0x001f220000300800 */
[----:B---3--:R-:W-:-:S05]  /*15630*/  FMUL R3, R3, R2 ;  /* 0x0000000203037220 */ /* 0x008fca0000400000 */
[----:B------:R-:W-:-:S05]  /*15640*/  F2FP.F16.F32.PACK_AB R3, RZ, R3 ;  /* 0x00000003ff03723e */ /* 0x000fca00000000ff */
[----:B------:R0:W-:Y:S01]  /*15650*/  @P1 STG.E.U16 desc[UR36][R4.64+0x52], R3 ;  /* 0x0000520304001986 */ /* 0x0001e2000c101524 */
[----:B----4-:R-:W-:-:S05]  /*15660*/  FMUL R8, R8, R2 ;  /* 0x0000000208087220 */ /* 0x010fca0000400000 */
[----:B------:R-:W-:Y:S01]  /*15670*/  F2FP.F16.F32.PACK_AB R8, RZ, R8 ;  /* 0x00000008ff08723e */ /* 0x000fe200000000ff */
[----:B0-----:R-:W3:Y:S03]  /*15680*/  LDL.LU R3, [R1+0x5c] ;  /* 0x00005c0001037983 */ /* 0x001ee60000300800 */
[----:B------:R-:W-:Y:S02]  /*15690*/  PRMT R10, R8, 0x7610, R10 ;  /* 0x00007610080a7816 */ /* 0x000fe4000000000a */
[----:B------:R-:W4:Y:S01]  /*156a0*/  LDL.LU R8, [R1+0x64] ;  /* 0x0000640001087983 */ /* 0x000f220000300800 */
[C---:B------:R-:W-:Y:S02]  /*156b0*/  ISETP.GT.AND P1, PT, R0.reuse, 0x28, P2 ;  /* 0x000000280000780c */ /* 0x040fe40001724270 */
[C---:B------:R-:W-:Y:S02]  /*156c0*/  ISETP.GT.AND P4, PT, R0.reuse, 0x29, P2 ;  /* 0x000000290000780c */ /* 0x040fe40001784270 */
[C---:B------:R-:W-:Y:S01]  /*156d0*/  ISETP.GT.AND P5, PT, R0.reuse, 0x30, P3 ;  /* 0x000000300000780c */ /* 0x040fe20001fa4270 */
[----:B------:R-:W-:Y:S01]  /*156e0*/  FMUL R9, R9, R2 ;  /* 0x0000000209097220 */ /* 0x000fe20000400000 */
[----:B------:R-:W-:-:S04]  /*156f0*/  ISETP.GT.AND P0, PT, R0, 0x31, P3 ;  /* 0x000000310000780c */ /* 0x000fc80001f04270 */
[----:B------:R-:W-:-:S03]  /*15700*/  F2FP.F16.F32.PACK_AB R9, RZ, R9 ;  /* 0x00000009ff09723e */ /* 0x000fc600000000ff */
[----:B------:R0:W-:Y:S04]  /*15710*/  @P1 STG.E.U16 desc[UR36][R6.64+0x50], R10 ;  /* 0x0000500a06001986 */ /* 0x0001e8000c101524 */
[----:B0-----:R-:W5:Y:S01]  /*15720*/  LDL.LU R10, [R1+0x74] ;  /* 0x00007400010a7983 */ /* 0x001f620000300800 */
[----:B---3--:R-:W-:-:S05]  /*15730*/  FMUL R3, R3, R2 ;  /* 0x0000000203037220 */ /* 0x008fca0000400000 */
[----:B------:R-:W-:Y:S01]  /*15740*/  F2FP.F16.F32.PACK_AB R3, RZ, R3 ;  /* 0x00000003ff03723e */ /* 0x000fe200000000ff */
[----:B----4-:R-:W-:-:S04]  /*15750*/  FMUL R8, R8, R2 ;  /* 0x0000000208087220 */ /* 0x010fc80000400000 */
[----:B------:R0:W-:Y:S04]  /*15760*/  @P4 STG.E.U16 desc[UR36][R6.64+0x52], R3 ;  /* 0x0000520306004986 */ /* 0x0001e8000c101524 */
[----:B------:R1:W-:Y:S01]  /*15770*/  @P5 STG.E.U16 desc[UR36][R4.64+0x60], R9 ;  /* 0x0000600904005986 */ /* 0x0003e2000c101524 */
[----:B0-----:R-:W-:-:S03]  /*15780*/  F2FP.F16.F32.PACK_AB R3, RZ, R8 ;  /* 0x00000008ff03723e */ /* 0x001fc600000000ff */
[----:B------:R-:W3:Y:S01]  /*15790*/  LDL.LU R8, [R1+0x68] ;  /* 0x0000680001087983 */ /* 0x000ee20000300800 */
[----:B-1----:R-:W-:-:S03]  /*157a0*/  PRMT R9, R3, 0x7610, R9 ;  /* 0x0000761003097816 */ /* 0x002fc60000000009 */
[----:B------:R-:W4:Y:S04]  /*157b0*/  LDL.LU R3, [R1+0x6c] ;  /* 0x00006c0001037983 */ /* 0x000f280000300800 */
[----:B------:R0:W-:Y:S04]  /*157c0*/  @P0 STG.E.U16 desc[UR36][R4.64+0x62], R9 ;  /* 0x0000620904000986 */ /* 0x0001e8000c101524 */
[----:B0-----:R-:W2:Y:S01]  /*157d0*/  LDL.LU R9, [R1+0x70] ;  /* 0x0000700001097983 */ /* 0x001ea20000300800 */
[----:B------:R-:W-:Y:S01]  /*157e0*/  ISETP.GT.AND P1, PT, R0, 0x30, P2 ;  /* 0x000000300000780c */ /* 0x000fe20001724270 */
[----:B---3--:R-:W-:-:S05]  /*157f0*/  FMUL R8, R8, R2 ;  /* 0x0000000208087220 */ /* 0x008fca0000400000 */
[----:B------:R-:W-:-:S07]  /*15800*/  F2FP.F16.F32.PACK_AB R8, RZ, R8 ;  /* 0x00000008ff08723e */ /* 0x000fce00000000ff */
[----:B------:R0:W-:Y:S01]  /*15810*/  @P1 STG.E.U16 desc[UR36][R6.64+0x60], R8 ;  /* 0x0000600806001986 */ /* 0x0001e2000c101524 */
[----:B--2---:R-:W-:-:S05]  /*15820*/  FMUL R9, R9, R2 ;  /* 0x0000000209097220 */ /* 0x004fca0000400000 */
[----:B0-----:R-:W-:-:S04]  /*15830*/  F2FP.F16.F32.PACK_AB R8, RZ, R9 ;  /* 0x00000009ff08723e */ /* 0x001fc800000000ff */
[----:B------:R-:W-:Y:S02]  /*15840*/  PRMT R9, R8, 0x7610, R9 ;  /* 0x0000761008097816 */ /* 0x000fe40000000009 */
[----:B------:R-:W2:Y:S01]  /*15850*/  LDL.LU R8, [R1+0x78] ;  /* 0x0000780001087983 */ /* 0x000ea20000300800 */
[----:B------:R-:W-:Y:S01]  /*15860*/  ISETP.GT.AND P4, PT, R0, 0x31, P2 ;  /* 0x000000310000780c */ /* 0x000fe20001784270 */
[-C--:B----4-:R-:W-:Y:S01]  /*15870*/  FMUL R3, R3, R2.reuse ;  /* 0x0000000203037220 */ /* 0x090fe20000400000 */
[----:B-----5:R-:W-:Y:S01]  /*15880*/  FMUL R10, R10, R2 ;  /* 0x000000020a0a7220 */ /* 0x020fe20000400000 */
[----:B------:R-:W-:-:S03]  /*15890*/  ISETP.GT.AND P5, PT, R0, 0x38, P3 ;  /* 0x000000380000780c */ /* 0x000fc60001fa4270 */
[----:B------:R-:W-:Y:S02]  /*158a0*/  F2FP.F16.F32.PACK_AB R3, RZ, R3 ;  /* 0x00000003ff03723e */ /* 0x000fe400000000ff */
[----:B------:R-:W-:-:S05]  /*158b0*/  ISETP.GT.AND P6, PT, R0, 0x39, P3 ;  /* 0x000000390000780c */ /* 0x000fca0001fc4270 */
[----:B------:R0:W-:Y:S04]  /*158c0*/  @P4 STG.E.U16 desc[UR36][R6.64+0x62], R3 ;  /* 0x0000620306004986 */ /* 0x0001e8000c101524 */
[----:B------:R1:W-:Y:S01]  /*158d0*/  @P5 STG.E.U16 desc[UR36][R4.64+0x70], R9 ;  /* 0x0000700904005986 */ /* 0x0003e2000c101524 */
[----:B0-----:R-:W-:-:S04]  /*158e0*/  F2FP.F16.F32.PACK_AB R3, RZ, R10 ;  /* 0x0000000aff03723e */ /* 0x001fc800000000ff */
[----:B------:R-:W-:Y:S01]  /*158f0*/  PRMT R10, R3, 0x7610, R10 ;  /* 0x00007610030a7816 */ /* 0x000fe2000000000a */
[----:B-1----:R-:W3:Y:S04]  /*15900*/  LDL.LU R9, [R1+0x7c] ;  /* 0x00007c0001097983 */ /* 0x002ee80000300800 */
[----:B------:R0:W-:Y:S01]  /*15910*/  @P6 STG.E.U16 desc[UR36][R4.64+0x72], R10 ;  /* 0x0000720a04006986 */ /* 0x0001e2000c101524 */
[----:B--2---:R-:W-:-:S05]  /*15920*/  FMUL R8, R8, R2 ;  /* 0x0000000208087220 */ /* 0x004fca0000400000 */
[----:B------:R-:W-:Y:S02]  /*15930*/  F2FP.F16.F32.PACK_AB R3, RZ, R8 ;  /* 0x00000008ff03723e */ /* 0x000fe400000000ff */
[----:B------:R-:W2:Y:S02]  /*15940*/  LDL.LU R8, [R1+0x80] ;  /* 0x0000800001087983 */ /* 0x000ea40000300800 */
[----:B0-----:R-:W-:Y:S02]  /*15950*/  PRMT R10, R3, 0x7610, R10 ;  /* 0x00007610030a7816 */ /* 0x001fe4000000000a */
[----:B------:R-:W4:Y:S01]  /*15960*/  LDL.LU R3, [R1+0x84] ;  /* 0x0000840001037983 */ /* 0x000f220000300800 */
[----:B------:R-:W-:-:S13]  /*15970*/  ISETP.GT.AND P0, PT, R0, 0x38, P2 ;  /* 0x000000380000780c */ /* 0x000fda0001704270 */
[----:B------:R0:W-:Y:S01]  /*15980*/  @P0 STG.E.U16 desc[UR36][R6.64+0x70], R10 ;  /* 0x0000700a06000986 */ /* 0x0001e2000c101524 */
[-C--:B--2---:R-:W-:Y:S01]  /*15990*/  FMUL R8, R8, R2.reuse ;  /* 0x0000000208087220 */ /* 0x084fe20000400000 */
[----:B----4-:R-:W-:-:S04]  /*159a0*/  FMUL R3, R3, R2 ;  /* 0x0000000203037220 */ /* 0x010fc80000400000 */
[----:B0-----:R-:W-:Y:S02]  /*159b0*/  F2FP.F16.F32.PACK_AB R10, RZ, R8 ;  /* 0x00000008ff0a723e */ /* 0x001fe400000000ff */
[----:B------:R-:W-:Y:S02]  /*159c0*/  F2FP.F16.F32.PACK_AB R8, RZ, R3 ;  /* 0x00000003ff08723e */ /* 0x000fe400000000ff */
[----:B------:R-:W2:Y:S01]  /*159d0*/  LDL.LU R3, [R1+0x88] ;  /* 0x0000880001037983 */ /* 0x000ea20000300800 */
[----:B------:R-:W-:Y:S01]  /*159e0*/  ISETP.GT.AND P1, PT, R0, 0x39, P2 ;  /* 0x000000390000780c */ /* 0x000fe20001724270 */
[----:B---3--:R-:W-:-:S05]  /*159f0*/  FMUL R9, R9, R2 ;  /* 0x0000000209097220 */ /* 0x008fca0000400000 */
[----:B------:R-:W-:-:S07]  /*15a00*/  F2FP.F16.F32.PACK_AB R9, RZ, R9 ;  /* 0x00000009ff09723e */ /* 0x000fce00000000ff */
[----:B------:R0:W-:Y:S04]  /*15a10*/  @P1 STG.E.U16 desc[UR36][R6.64+0x72], R9 ;  /* 0x0000720906001986 */ /* 0x0001e8000c101524 */
[----:B0-----:R-:W3:Y:S01]  /*15a20*/  LDL.LU R9, [R1+0x94] ;  /* 0x0000940001097983 */ /* 0x001ee20000300800 */
[----:B--2---:R-:W-:-:S05]  /*15a30*/  FMUL R3, R3, R2 ;  /* 0x0000000203037220 */ /* 0x004fca0000400000 */
[----:B------:R-:W-:-:S04]  /*15a40*/  F2FP.F16.F32.PACK_AB R3, RZ, R3 ;  /* 0x00000003ff03723e */ /* 0x000fc800000000ff */
[----:B------:R-:W-:Y:S02]  /*15a50*/  PRMT R12, R3, 0x7610, R12 ;  /* 0x00007610030c7816 */ /* 0x000fe4000000000c */
[----:B------:R-:W2:Y:S01]  /*15a60*/  LDL.LU R3, [R1+0x90] ;  /* 0x0000900001037983 */ /* 0x000ea20000300800 */
[----:B------:R-:W-:-:S13]  /*15a70*/  ISETP.GT.AND P4, PT, R0, 0x40, P3 ;  /* 0x000000400000780c */ /* 0x000fda0001f84270 */
[----:B------:R0:W-:Y:S01]  /*15a80*/  @P4 STG.E.U16 desc[UR36][R4.64+0x80], R10 ;  /* 0x0000800a04004986 */ /* 0x0001e2000c101524 */
[----:B--2---:R-:W-:-:S05]  /*15a90*/  FMUL R3, R3, R2 ;  /* 0x0000000203037220 */ /* 0x004fca0000400000 */
[----:B0-----:R-:W-:Y:S02]  /*15aa0*/  F2FP.F16.F32.PACK_AB R10, RZ, R3 ;  /* 0x00000003ff0a723e */ /* 0x001fe400000000ff */
[----:B------:R-:W2:Y:S01]  /*15ab0*/  LDL.LU R3, [R1+0x98] ;  /* 0x0000980001037983 */ /* 0x000ea20000300800 */
[C---:B------:R-:W-:Y:S02]  /*15ac0*/  ISETP.GT.AND P5, PT, R0.reuse, 0x41, P3 ;  /* 0x000000410000780c */ /* 0x040fe40001fa4270 */
[C---:B------:R-:W-:Y:S01]  /*15ad0*/  ISETP.GT.AND P0, PT, R0.reuse, 0x40, P2 ;  /* 0x000000400000780c */ /* 0x040fe20001704270 */
[-C--:B---3--:R-:W-:Y:S01]  /*15ae0*/  FMUL R9, R9, R2.reuse ;  /* 0x0000000209097220 */ /* 0x088fe20000400000 */
[C---:B------:R-:W-:Y:S01]  /*15af0*/  ISETP.GT.AND P1, PT, R0.reuse, 0x41, P2 ;  /* 0x000000410000780c */ /* 0x040fe20001724270 */
[----:B------:R-:W-:Y:S01]  /*15b00*/  FMUL R11, R11, R2 ;  /* 0x000000020b0b7220 */ /* 0x000fe20000400000 */
[----:B------:R-:W-:Y:S02]  /*15b10*/  ISETP.GT.AND P4, PT, R0, 0x48, P3 ;  /* 0x000000480000780c */ /* 0x000fe40001f84270 */
[----:B------:R-:W-:-:S05]  /*15b20*/  F2FP.F16.F32.PACK_AB R9, RZ, R9 ;  /* 0x00000009ff09723e */ /* 0x000fca00000000ff */
[----:B------:R0:W-:Y:S01]  /*15b30*/  @P5 STG.E.U16 desc[UR36][R4.64+0x82], R8 ;  /* 0x0000820804005986 */ /* 0x0001e2000c101524 */
[----:B------:R-:W-:-:S03]  /*15b40*/  ISETP.GT.AND P5, PT, R0, 0x49, P3 ;  /* 0x000000490000780c */ /* 0x000fc60001fa4270 */
[----:B------:R1:W-:Y:S01]  /*15b50*/  @P0 STG.E.U16 desc[UR36][R6.64+0x80], R12 ;  /* 0x0000800c06000986 */ /* 0x0003e2000c101524 */
[----:B------:R-:W-:Y:S02]  /*15b60*/  ISETP.GT.AND P0, PT, R0, 0x48, P2 ;  /* 0x000000480000780c */ /* 0x000fe40001704270 */
[----:B------:R-:W-:Y:S02]  /*15b70*/  F2FP.F16.F32.PACK_AB R11, RZ, R11 ;  /* 0x0000000bff0b723e */ /* 0x000fe400000000ff */
[----:B0-----:R-:W-:-:S03]  /*15b80*/  PRMT R8, R10, 0x7610, R8 ;  /* 0x000076100a087816 */ /* 0x001fc60000000008 */
[----:B------:R-:W-:Y:S01]  /*15b90*/  @P1 STG.E.U16 desc[UR36][R6.64+0x82], R11 ;  /* 0x0000820b06001986 */ /* 0x000fe2000c101524 */
[----:B-1----:R-:W-:Y:S02]  /*15ba0*/  PRMT R12, R9, 0x7610, R12 ;  /* 0x00007610090c7816 */ /* 0x002fe4000000000c */
[C---:B------:R-:W-:Y:S01]  /*15bb0*/  ISETP.GT.AND P1, PT, R0.reuse, 0x49, P2 ;  /* 0x000000490000780c */ /* 0x040fe20001724270 */
[----:B------:R0:W-:Y:S01]  /*15bc0*/  @P4 STG.E.U16 desc[UR36][R4.64+0x90], R8 ;  /* 0x0000900804004986 */ /* 0x0001e2000c101524 */
[----:B------:R-:W-:-:S03]  /*15bd0*/  ISETP.GT.AND P4, PT, R0, 0x50, P3 ;  /* 0x000000500000780c */ /* 0x000fc60001f84270 */
[----:B------:R1:W-:Y:S01]  /*15be0*/  @P5 STG.E.U16 desc[UR36][R4.64+0x92], R12 ;  /* 0x0000920c04005986 */ /* 0x0003e2000c101524 */
[----:B0-----:R-:W-:Y:S01]  /*15bf0*/  FMUL R8, R233, R2 ;  /* 0x00000002e9087220 */ /* 0x001fe20000400000 */
[----:B------:R-:W-:-:S04]  /*15c00*/  ISETP.GT.AND P5, PT, R0, 0x51, P3 ;  /* 0x000000510000780c */ /* 0x000fc80001fa4270 */
[----:B------:R-:W-:-:S04]  /*15c10*/  F2FP.F16.F32.PACK_AB R8, RZ, R8 ;  /* 0x00000008ff08723e */ /* 0x000fc800000000ff */
[----:B-1----:R-:W-:Y:S02]  /*15c20*/  PRMT R12, R8, 0x7610, R12 ;  /* 0x00007610080c7816 */ /* 0x002fe4000000000c */
[----:B------:R-:W-:Y:S01]  /*15c30*/  ISETP.GT.AND P6, PT, R0, 0x71, P3 ;  /* 0x000000710000780c */ /* 0x000fe20001fc4270 */
[----:B--2---:R-:W-:-:S05]  /*15c40*/  FMUL R3, R3, R2 ;  /* 0x0000000203037220 */ /* 0x004fca0000400000 */
[----:B------:R-:W-:Y:S01]  /*15c50*/  F2FP.F16.F32.PACK_AB R10, RZ, R3 ;  /* 0x00000003ff0a723e */ /* 0x000fe200000000ff */
[----:B------:R-:W-:-:S05]  /*15c60*/  FMUL R3, R235, R2 ;  /* 0x00000002eb037220 */ /* 0x000fca0000400000 */
[----:B------:R-:W-:Y:S01]  /*15c70*/  F2FP.F16.F32.PACK_AB R9, RZ, R3 ;  /* 0x00000003ff09723e */ /* 0x000fe200000000ff */
[-C--:B------:R-:W-:Y:S01]  /*15c80*/  FMUL R3, R234, R2.reuse ;  /* 0x00000002ea037220 */ /* 0x080fe20000400000 */
[----:B------:R0:W-:Y:S04]  /*15c90*/  @P0 STG.E.U16 desc[UR36][R6.64+0x90], R10 ;  /* 0x0000900a06000986 */ /* 0x0001e8000c101524 */
[----:B------:R-:W-:Y:S02]  /*15ca0*/  F2FP.F16.F32.PACK_AB R3, RZ, R3 ;  /* 0x00000003ff03723e */ /* 0x000fe400000000ff */
[----:B------:R-:W-:Y:S01]  /*15cb0*/  PRMT R11, R9, 0x7610, R11 ;  /* 0x00007610090b7816 */ /* 0x000fe2000000000b */
[-C--:B------:R-:W-:Y:S01]  /*15cc0*/  FMUL R9, R232, R2.reuse ;  /* 0x00000002e8097220 */ /* 0x080fe20000400000 */
[----:B0-----:R-:W-:Y:S01]  /*15cd0*/  PRMT R10, R3, 0x7610, R10 ;  /* 0x00007610030a7816 */ /* 0x001fe2000000000a */
[----:B------:R-:W-:-:S02]  /*15ce0*/  FMUL R3, R231, R2 ;  /* 0x00000002e7037220 */ /* 0x000fc40000400000 */
[----:B------:R0:W-:Y:S01]  /*15cf0*/  @P1 STG.E.U16 desc[UR36][R6.64+0x92], R11 ;  /* 0x0000920b06001986 */ /* 0x0001e2000c101524 */
[----:B------:R-:W-:Y:S02]  /*15d00*/  ISETP.GT.AND P1, PT, R0, 0x50, P2 ;  /* 0x000000500000780c */ /* 0x000fe40001724270 */
[----:B------:R-:W-:Y:S02]  /*15d10*/  F2FP.F16.F32.PACK_AB R9, RZ, R9 ;  /* 0x00000009ff09723e */ /* 0x000fe400000000ff */
[----:B------:R-:W-:Y:S01]  /*15d20*/  F2FP.F16.F32.PACK_AB R8, RZ, R3 ;  /* 0x00000003ff08723e */ /* 0x000fe200000000ff */
[----:B------:R-:W-:Y:S01]  /*15d30*/  FMUL R3, R230, R2 ;  /* 0x00000002e6037220 */ /* 0x000fe20000400000 */
[C---:B------:R-:W-:Y:S01]  /*15d40*/  ISETP.GT.AND P0, PT, R0.reuse, 0x51, P2 ;  /* 0x000000510000780c */ /* 0x040fe20001704270 */
[----:B------:R1:W-:Y:S01]  /*15d50*/  @P4 STG.E.U16 desc[UR36][R4.64+0xa0], R10 ;  /* 0x0000a00a04004986 */ /* 0x0003e2000c101524 */
[----:B------:R-:W-:Y:S02]  /*15d60*/  ISETP.GT.AND P4, PT, R0, 0x58, P3 ;  /* 0x000000580000780c */ /* 0x000fe40001f84270 */
[----:B0-----:R-:W-:-:S02]  /*15d70*/  PRMT R11, R9, 0x7610, R11 ;  /* 0x00007610090b7816 */ /* 0x001fc4000000000b */
[----:B------:R-:W-:Y:S01]  /*15d80*/  F2FP.F16.F32.PACK_AB R9, RZ, R3 ;  /* 0x00000003ff09723e */ /* 0x000fe200000000ff */
[-C--:B------:R-:W-:Y:S01]  /*15d90*/  FMUL R3, R228, R2.reuse ;  /* 0x00000002e4037220 */ /* 0x080fe20000400000 */
[----:B------:R-:W-:Y:S01]  /*15da0*/  PRMT R13, R8, 0x7610, R13 ;  /* 0x00007610080d7816 */ /* 0x000fe2000000000d */
[----:B------:R-:W-:Y:S01]  /*15db0*/  FMUL R8, R229, R2 ;  /* 0x00000002e5087220 */ /* 0x000fe20000400000 */
[----:B------:R-:W-:Y:S01]  /*15dc0*/  @P5 STG.E.U16 desc[UR36][R4.64+0xa2], R12 ;  /* 0x0000a20c04005986 */ /* 0x000fe2000c101524 */
[----:B------:R-:W-:Y:S02]  /*15dd0*/  ISETP.GT.AND P5, PT, R0, 0x59, P3 ;  /* 0x000000590000780c */ /* 0x000fe40001fa4270 */
[----:B------:R-:W-:Y:S01]  /*15de0*/  F2FP.F16.F32.PACK_AB R3, RZ, R3 ;  /* 0x00000003ff03723e */ /* 0x000fe200000000ff */
[----:B------:R0:W-:Y:S01]  /*15df0*/  @P1 STG.E.U16 desc[UR36][R6.64+0xa0], R11 ;  /* 0x0000a00b06001986 */ /* 0x0001e2000c101524 */
[----:B-1----:R-:W-:Y:S01]  /*15e00*/  F2FP.F16.F32.PACK_AB R10, RZ, R8 ;  /* 0x00000008ff0a723e */ /* 0x002fe200000000ff */
[----:B------:R-:W-:-:S02]  /*15e10*/  FMUL R8, R227, R2 ;  /* 0x00000002e3087220 */ /* 0x000fc40000400000 */
[----:B------:R-:W-:Y:S01]  /*15e20*/  @P0 STG.E.U16 desc[UR36][R6.64+0xa2], R13 ;  /* 0x0000a20d06000986 */ /* 0x000fe2000c101524 */
[C---:B------:R-:W-:Y:S02]  /*15e30*/  ISETP.GT.AND P0, PT, R0.reuse, 0x58, P2 ;  /* 0x000000580000780c */ /* 0x040fe40001704270 */
[C---:B------:R-:W-:Y:S01]  /*15e40*/  ISETP.GT.AND P1, PT, R0.reuse, 0x59, P2 ;  /* 0x000000590000780c */ /* 0x040fe20001724270 */
[----:B------:R1:W-:Y:S01]  /*15e50*/  @P4 STG.E.U16 desc[UR36][R4.64+0xb0], R9 ;  /* 0x0000b00904004986 */ /* 0x0003e2000c101524 */
[----:B------:R-:W-:Y:S02]  /*15e60*/  ISETP.GT.AND P4, PT, R0, 0x60, P3 ;  /* 0x000000600000780c */ /* 0x000fe40001f84270 */
[----:B0-----:R-:W-:Y:S01]  /*15e70*/  PRMT R11, R3, 0x7610, R11 ;  /* 0x00007610030b7816 */ /* 0x001fe2000000000b */
[----:B------:R-:W-:Y:S01]  /*15e80*/  FMUL R3, R226, R2 ;  /* 0x00000002e2037220 */ /* 0x000fe20000400000 */
[----:B------:R-:W-:Y:S01]  /*15e90*/  F2FP.F16.F32.PACK_AB R8, RZ, R8 ;  /* 0x00000008ff08723e */ /* 0x000fe200000000ff */
[----:B------:R0:W-:Y:S03]  /*15ea0*/  @P5 STG.E.U16 desc[UR36][R4.64+0xb2], R10 ;  /* 0x0000b20a04005986 */ /* 0x0001e6000c101524 */
[----:B-1----:R-:W-:Y:S01]  /*15eb0*/  F2FP.F16.F32.PACK_AB R9, RZ, R3 ;  /* 0x00000003ff09723e */ /* 0x002fe200000000ff */
[-C--:B------:R-:W-:Y:S01]  /*15ec0*/  FMUL R3, R225, R2.reuse ;  /* 0x00000002e1037220 */ /* 0x080fe20000400000 */
[----:B------:R-:W-:Y:S01]  /*15ed0*/  PRMT R12, R8, 0x7610, R12 ;  /* 0x00007610080c7816 */ /* 0x000fe2000000000c */
[----:B------:R-:W-:Y:S01]  /*15ee0*/  FMUL R8, R224, R2 ;  /* 0x00000002e0087220 */ /* 0x000fe20000400000 */
[----:B------:R1:W-:Y:S01]  /*15ef0*/  @P0 STG.E.U16 desc[UR36][R6.64+0xb0], R11 ;  /* 0x0000b00b06000986 */ /* 0x0003e2000c101524 */
[----:B0-----:R-:W-:-:S02]  /*15f00*/  PRMT R10, R9, 0x7610, R10 ;  /* 0x00007610090a7816 */ /* 0x001fc4000000000a */
[----:B------:R-:W-:Y:S01]  /*15f10*/  F2FP.F16.F32.PACK_AB R3, RZ, R3 ;  /* 0x00000003ff03723e */ /* 0x000fe200000000ff */
[----:B------:R0:W-:Y:S01]  /*15f20*/  @P1 STG.E.U16 desc[UR36][R6.64+0xb2], R12 ;  /* 0x0000b20c06001986 */ /* 0x0001e2000c101524 */
[C---:B------:R-:W-:Y:S01]  /*15f30*/  ISETP.GT.AND P5, PT, R0.reuse, 0x61, P3 ;  /* 0x000000610000780c */ /* 0x040fe20001fa4270 */
[-C--:B------:R-:W-:Y:S01]  /*15f40*/  FMUL R9, R223, R2.reuse ;  /* 0x00000002df097220 */ /* 0x080fe20000400000 */
[C---:B------:R-:W-:Y:S01]  /*15f50*/  ISETP.GT.AND P1, PT, R0.reuse, 0x60, P2 ;  /* 0x000000600000780c */ /* 0x040fe20001724270 */
[----:B------:R-:W-:Y:S01]  /*15f60*/  @P4 STG.E.U16 desc[UR36][R4.64+0xc0], R10 ;  /* 0x0000c00a04004986 */ /* 0x000fe2000c101524 */
[----:B------:R-:W-:Y:S02]  /*15f70*/  ISETP.GT.AND P4, PT, R0, 0x61, P2 ;  /* 0x000000610000780c */ /* 0x000fe40001784270 */
[----:B-1----:R-:W-:Y:S01]  /*15f80*/  PRMT R11, R3, 0x7610, R11 ;  /* 0x00007610030b7816 */ /* 0x002fe2000000000b */
[----:B------:R-:W-:Y:S01]  /*15f90*/  FMUL R3, R222, R2 ;  /* 0x00000002de037220 */ /* 0x000fe20000400000 */
[----:B------:R-:W-:-:S02]  /*15fa0*/  F2FP.F16.F32.PACK_AB R8, RZ, R8 ;  /* 0x00000008ff08723e */ /* 0x000fc400000000ff */
[----:B------:R-:W-:Y:S02]  /*15fb0*/  F2FP.F16.F32.PACK_AB R9, RZ, R9 ;  /* 0x00000009ff09723e */ /* 0x000fe400000000ff */
[----:B0-----:R-:W-:Y:S02]  /*15fc0*/  PRMT R12, R8, 0x7610, R12 ;  /* 0x00007610080c7816 */ /* 0x001fe4000000000c */
[----:B------:R-:W-:Y:S01]  /*15fd0*/  F2FP.F16.F32.PACK_AB R8, RZ, R3 ;  /* 0x00000003ff08723e */ /* 0x000fe200000000ff */
[-C--:B------:R-:W-:Y:S01]  /*15fe0*/  FMUL R3, R221, R2.reuse ;  /* 0x00000002dd037220 */ /* 0x080fe20000400000 */
[----:B------:R-:W-:Y:S01]  /*15ff0*/  PRMT R13, R9, 0x7610, R13 ;  /* 0x00007610090d7816 */ /* 0x000fe2000000000d */
[----:B------:R0:W-:Y:S01]  /*16000*/  @P5 STG.E.U16 desc[UR36][R4.64+0xc2], R11 ;  /* 0x0000c20b04005986 */ /* 0x0001e2000c101524 */
[----:B------:R-:W-:Y:S02]  /*16010*/  ISETP.GT.AND P0, PT, R0, 0x68, P3 ;  /* 0x000000680000780c */ /* 0x000fe40001f04270 */
[----:B------:R-:W-:Y:S01]  /*16020*/  F2FP.F16.F32.PACK_AB R9, RZ, R3 ;  /* 0x00000003ff09723e */ /* 0x000fe200000000ff */
[----:B------:R1:W-:Y:S01]  /*16030*/  @P1 STG.E.U16 desc[UR36][R6.64+0xc0], R12 ;  /* 0x0000c00c06001986 */ /* 0x0003e2000c101524 */
[----:B------:R-:W-:-:S03]  /*16040*/  FMUL R3, R219, R2 ;  /* 0x00000002db037220 */ /* 0x000fc60000400000 */
[----:B------:R-:W-:Y:S01]  /*16050*/  @P4 STG.E.U16 desc[UR36][R6.64+0xc2], R13 ;  /* 0x0000c20d06004986 */ /* 0x000fe2000c101524 */
[----:B------:R-:W-:Y:S02]  /*16060*/  ISETP.GT.AND P4, PT, R0, 0x69, P3 ;  /* 0x000000690000780c */ /* 0x000fe40001f84270 */
[----:B------:R-:W-:Y:S01]  /*16070*/  PRMT R14, R8, 0x7610, R14 ;  /* 0x00007610080e7816 */ /* 0x000fe2000000000e */
[-C--:B------:R-:W-:Y:S01]  /*16080*/  FMUL R8, R220, R2.reuse ;  /* 0x00000002dc087220 */ /* 0x080fe20000400000 */
[----:B------:R-:W-:Y:S02]  /*16090*/  F2FP.F16.F32.PACK_AB R3, RZ, R3 ;  /* 0x00000003ff03723e */ /* 0x000fe400000000ff */
[----:B------:R-:W-:Y:S01]  /*160a0*/  ISETP.GT.AND P1, PT, R0, 0x68, P2 ;  /* 0x000000680000780c */ /* 0x000fe20001724270 */
[----:B------:R-:W-:Y:S01]  /*160b0*/  @P0 STG.E.U16 desc[UR36][R4.64+0xd0], R14 ;  /* 0x0000d00e04000986 */ /* 0x000fe2000c101524 */
[----:B0-----:R-:W-:Y:S01]  /*160c0*/  PRMT R11, R3, 0x7610, R11 ;  /* 0x00007610030b7816 */ /* 0x001fe2000000000b */
[----:B------:R-:W-:Y:S01]  /*160d0*/  FMUL R3, R217, R2 ;  /* 0x00000002d9037220 */ /* 0x000fe20000400000 */
[----:B------:R-:W-:Y:S01]  /*160e0*/  F2FP.F16.F32.PACK_AB R10, RZ, R8 ;  /* 0x00000008ff0a723e */ /* 0x000fe200000000ff */
[----:B------:R-:W-:Y:S01]  /*160f0*/  FMUL R8, R218, R2 ;  /* 0x00000002da087220 */ /* 0x000fe20000400000 */
[C---:B------:R-:W-:Y:S01]  /*16100*/  ISETP.GT.AND P0, PT, R0.reuse, 0x69, P2 ;  /* 0x000000690000780c */ /* 0x040fe20001704270 */
[----:B------:R0:W-:Y:S01]  /*16110*/  @P4 STG.E.U16 desc[UR36][R4.64+0xd2], R9 ;  /* 0x0000d20904004986 */ /* 0x0001e2000c101524 */
[----:B------:R-:W-:-:S02]  /*16120*/  ISETP.GT.AND P5, PT, R0, 0x70, P3 ;  /* 0x000000700000780c */ /* 0x000fc40001fa4270 */
[----:B------:R-:W-:-:S04]  /*16130*/  F2FP.F16.F32.PACK_AB R8, RZ, R8 ;  /* 0x00000008ff08723e */ /* 0x000fc800000000ff */
[----:B-1----:R-:W-:Y:S02]  /*16140*/  PRMT R12, R8, 0x7610, R12 ;  /* 0x00007610080c7816 */ /* 0x002fe4000000000c */
[----:B0-----:R-:W-:Y:S01]  /*16150*/  F2FP.F16.F32.PACK_AB R9, RZ, R3 ;  /* 0x00000003ff09723e */ /* 0x001fe200000000ff */
[-C--:B------:R-:W-:Y:S01]  /*16160*/  FMUL R3, R216, R2.reuse ;  /* 0x00000002d8037220 */ /* 0x080fe20000400000 */
[----:B------:R-:W-:Y:S01]  /*16170*/  FMUL R8, R215, R2 ;  /* 0x00000002d7087220 */ /* 0x000fe20000400000 */
[----:B------:R0:W-:Y:S03]  /*16180*/  @P1 STG.E.U16 desc[UR36][R6.64+0xd0], R10 ;  /* 0x0000d00a06001986 */ /* 0x0001e6000c101524 */
[----:B------:R-:W-:Y:S01]  /*16190*/  F2FP.F16.F32.PACK_AB R3, RZ, R3 ;  /* 0x00000003ff03723e */ /* 0x000fe200000000ff */
[----:B------:R1:W-:Y:S01]  /*161a0*/  @P0 STG.E.U16 desc[UR36][R6.64+0xd2], R11 ;  /* 0x0000d20b06000986 */ /* 0x0003e2000c101524 */
[----:B------:R-:W-:-:S02]  /*161b0*/  ISETP.GT.AND P1, PT, R0, 0x70, P2 ;  /* 0x000000700000780c */ /* 0x000fc40001724270 */
[----:B------:R-:W-:Y:S01]  /*161c0*/  F2FP.F16.F32.PACK_AB R8, RZ, R8 ;  /* 0x00000008ff08723e */ /* 0x000fe200000000ff */
[----:B------:R2:W-:Y:S01]  /*161d0*/  @P5 STG.E.U16 desc[UR36][R4.64+0xe0], R12 ;  /* 0x0000e00c04005986 */ /* 0x0005e2000c101524 */
[----:B0-----:R-:W-:Y:S01]  /*161e0*/  PRMT R10, R9, 0x7610, R10 ;  /* 0x00007610090a7816 */ /* 0x001fe2000000000a */
[-C--:B------:R-:W-:Y:S01]  /*161f0*/  FMUL R9, R214, R2.reuse ;  /* 0x00000002d6097220 */ /* 0x080fe20000400000 */
[----:B-1----:R-:W-:Y:S01]  /*16200*/  PRMT R11, R3, 0x7610, R11 ;  /* 0x00007610030b7816 */ /* 0x002fe2000000000b */
[----:B------:R-:W-:-:S03]  /*16210*/  FMUL R3, R213, R2 ;  /* 0x00000002d5037220 */ /* 0x000fc60000400000 */
[----:B------:R-:W-:Y:S02]  /*16220*/  F2FP.F16.F32.PACK_AB R9, RZ, R9 ;  /* 0x00000009ff09723e */ /* 0x000fe400000000ff */
[----:B--2---:R-:W-:Y:S02]  /*16230*/  PRMT R12, R8, 0x7610, R12 ;  /* 0x00007610080c7816 */ /* 0x004fe4000000000c */
[----:B------:R-:W-:Y:S01]  /*16240*/  F2FP.F16.F32.PACK_AB R8, RZ, R3 ;  /* 0x00000003ff08723e */ /* 0x000fe200000000ff */
[----:B------:R-:W-:Y:S01]  /*16250*/  FMUL R3, R212, R2 ;  /* 0x00000002d4037220 */ /* 0x000fe20000400000 */
[C---:B------:R-:W-:Y:S02]  /*16260*/  ISETP.GT.AND P4, PT, R0.reuse, 0x71, P2 ;  /* 0x000000710000780c */ /* 0x040fe40001784270 */
[----:B------:R-:W-:Y:S01]  /*16270*/  ISETP.GT.AND P5, PT, R0, 0x78, P3 ;  /* 0x000000780000780c */ /* 0x000fe20001fa4270 */
[----:B------:R0:W-:Y:S01]  /*16280*/  @P6 STG.E.U16 desc[UR36][R4.64+0xe2], R10 ;  /* 0x0000e20a04006986 */ /* 0x0001e2000c101524 */
[----:B------:R-:W-:-:S02]  /*16290*/  PRMT R13, R9, 0x7610, R13 ;  /* 0x00007610090d7816 */ /* 0x000fc4000000000d */
[----:B------:R-:W-:Y:S01]  /*162a0*/  F2FP.F16.F32.PACK_AB R9, RZ, R3 ;  /* 0x00000003ff09723e */ /* 0x000fe200000000ff */
[----:B------:R1:W-:Y:S01]  /*162b0*/  @P1 STG.E.U16 desc[UR36][R6.64+0xe0], R11 ;  /* 0x0000e00b06001986 */ /* 0x0003e2000c101524 */
[----:B------:R-:W-:Y:S01]  /*162c0*/  ISETP.GT.AND P0, PT, R0, 0x79, P3 ;  /* 0x000000790000780c */ /* 0x000fe20001f04270 */
[-C--:B------:R-:W-:Y:S01]  /*162d0*/  FMUL R3, R210, R2.reuse ;  /* 0x00000002d2037220 */ /* 0x080fe20000400000 */
[----:B------:R-:W-:Y:S02]  /*162e0*/  ISETP.GT.AND P1, PT, R0, 0x78, P2 ;  /* 0x000000780000780c */ /* 0x000fe40001724270 */
[----:B------:R-:W-:Y:S01]  /*162f0*/  PRMT R14, R8, 0x7610, R14 ;  /* 0x00007610080e7816 */ /* 0x000fe2000000000e */
[----:B------:R-:W-:Y:S01]  /*16300*/  FMUL R8, R211, R2 ;  /* 0x00000002d3087220 */ /* 0x000fe20000400000 */
[----:B------:R-:W-:Y:S01]  /*16310*/  F2FP.F16.F32.PACK_AB R3, RZ, R3 ;  /* 0x00000003ff03723e */ /* 0x000fe200000000ff */
[----:B------:R2:W-:Y:S01]  /*16320*/  @P4 STG.E.U16 desc[UR36][R6.64+0xe2], R12 ;  /* 0x0000e20c06004986 */ /* 0x0005e2000c101524 */
[----:B------:R-:W-:-:S02]  /*16330*/  ISETP.GT.AND P4, PT, R0, 0x79, P2 ;  /* 0x000000790000780c */ /* 0x000fc40001784270 */
[----:B0-----:R-:W-:Y:S01]  /*16340*/  F2FP.F16.F32.PACK_AB R10, RZ, R8 ;  /* 0x00000008ff0a723e */ /* 0x001fe200000000ff */
[----:B------:R-:W-:Y:S01]  /*16350*/  @P5 STG.E.U16 desc[UR36][R4.64+0xf0], R13 ;  /* 0x0000f00d04005986 */ /* 0x000fe2000c101524 */
[----:B-1----:R-:W-:Y:S01]  /*16360*/  PRMT R11, R3, 0x7610, R11 ;  /* 0x00007610030b7816 */ /* 0x002fe2000000000b */
[-C--:B------:R-:W-:Y:S01]  /*16370*/  FMUL R3, R208, R2.reuse ;  /* 0x00000002d0037220 */ /* 0x080fe20000400000 */
[----:B------:R-:W-:Y:S01]  /*16380*/  FMUL R8, R209, R2 ;  /* 0x00000002d1087220 */ /* 0x000fe20000400000 */
[C---:B------:R-:W-:Y:S01]  /*16390*/  ISETP.GT.AND P5, PT, R0.reuse, 0x80, P3 ;  /* 0x000000800000780c */ /* 0x040fe20001fa4270 */
[----:B------:R-:W-:Y:S01]  /*163a0*/  @P0 STG.E.U16 desc[UR36][R4.64+0xf2], R14 ;  /* 0x0000f20e04000986 */ /* 0x000fe2000c101524 */
[----:B------:R-:W-:-:S03]  /*163b0*/  ISETP.GT.AND P6, PT, R0, 0x81, P3 ;  /* 0x000000810000780c */ /* 0x000fc60001fc4270 */
[----:B------:R0:W-:Y:S01]  /*163c0*/  @P1 STG.E.U16 desc[UR36][R6.64+0xf0], R9 ;  /* 0x0000f00906001986 */ /* 0x0001e2000c101524 */
[----:B------:R-:W-:-:S04]  /*163d0*/  F2FP.F16.F32.PACK_AB R8, RZ, R8 ;  /* 0x00000008ff08723e */ /* 0x000fc800000000ff */
[----:B--2---:R-:W-:Y:S01]  /*163e0*/  PRMT R12, R8, 0x7610, R12 ;  /* 0x00007610080c7816 */ /* 0x004fe2000000000c */
[-C--:B------:R-:W-:Y:S01]  /*163f0*/  FMUL R8, R206, R2.reuse ;  /* 0x00000002ce087220 */ /* 0x080fe20000400000 */
[----:B0-----:R-:W-:Y:S01]  /*16400*/  F2FP.F16.F32.PACK_AB R9, RZ, R3 ;  /* 0x00000003ff09723e */ /* 0x001fe200000000ff */
[----:B------:R-:W-:Y:S01]  /*16410*/  FMUL R3, R207, R2 ;  /* 0x00000002cf037220 */ /* 0x000fe20000400000 */
[----:B------:R0:W-:Y:S01]  /*16420*/  @P4 STG.E.U16 desc[UR36][R6.64+0xf2], R10 ;  /* 0x0000f20a06004986 */ /* 0x0001e2000c101524 */
[----:B------:R-:W-:-:S03]  /*16430*/  ISETP.GT.AND P0, PT, R0, 0x80, P2 ;  /* 0x000000800000780c */ /* 0x000fc60001704270 */
[----:B------:R-:W-:Y:S01]  /*16440*/  F2FP.F16.F32.PACK_AB R3, RZ, R3 ;  /* 0x00000003ff03723e */ /* 0x000fe200000000ff */
[----:B------:R1:W-:Y:S01]  /*16450*/  @P5 STG.E.U16 desc[UR36][R4.64+0x100], R11 ;  /* 0x0001000b04005986 */ /* 0x0003e2000c101524 */
[----:B------:R-:W-:Y:S02]  /*16460*/  ISETP.GT.AND P1, PT, R0, 0x81, P2 ;  /* 0x000000810000780c */ /* 0x000fe40001724270 */
[----:B------:R-:W-:Y:S01]  /*16470*/  F2FP.F16.F32.PACK_AB R8, RZ, R8 ;  /* 0x00000008ff08723e */ /* 0x000fe200000000ff */
[----:B------:R2:W-:Y:S01]  /*16480*/  @P6 STG.E.U16 desc[UR36][R4.64+0x102], R12 ;  /* 0x0001020c04006986 */ /* 0x0005e2000c101524 */
[----:B0-----:R-:W-:Y:S01]  /*16490*/  PRMT R10, R9, 0x7610, R10 ;  /* 0x00007610090a7816 */ /* 0x001fe2000000000a */
[-C--:B------:R-:W-:Y:S01]  /*164a0*/  FMUL R9, R205, R2.reuse ;  /* 0x00000002cd097220 */ /* 0x080fe20000400000 */
[----:B-1----:R-:W-:Y:S01]  /*164b0*/  PRMT R11, R3, 0x7610, R11 ;  /* 0x00007610030b7816 */ /* 0x002fe2000000000b */
[----:B------:R-:W-:Y:S01]  /*164c0*/  FMUL R3, R204, R2 ;  /* 0x00000002cc037220 */ /* 0x000fe20000400000 */
[----:B------:R-:W-:-:S02]  /*164d0*/  ISETP.GT.AND P4, PT, R0, 0x88, P3 ;  /* 0x000000880000780c */ /* 0x000fc40001f84270 */
[----:B--2---:R-:W-:Y:S02]  /*164e0*/  PRMT R12, R8, 0x7610, R12 ;  /* 0x00007610080c7816 */ /* 0x004fe4000000000c */
[----:B------:R-:W-:Y:S01]  /*164f0*/  F2FP.F16.F32.PACK_AB R8, RZ, R3 ;  /* 0x00000003ff08723e */ /* 0x000fe200000000ff */
[-C--:B------:R-:W-:Y:S01]  /*16500*/  FMUL R3, R203, R2.reuse ;  /* 0x00000002cb037220 */ /* 0x080fe20000400000 */
[----:B------:R-:W-:Y:S02]  /*16510*/  F2FP.F16.F32.PACK_AB R9, RZ, R9 ;  /* 0x00000009ff09723e */ /* 0x000fe400000000ff */
[C---:B------:R-:W-:Y:S01]  /*16520*/  ISETP.GT.AND P5, PT, R0.reuse, 0x89, P3 ;  /* 0x000000890000780c */ /* 0x040fe20001fa4270 */
[----:B------:R0:W-:Y:S01]  /*16530*/  @P0 STG.E.U16 desc[UR36][R6.64+0x100], R10 ;  /* 0x0001000a06000986 */ /* 0x0001e2000c101524 */
[----:B------:R-:W-:Y:S02]  /*16540*/  PRMT R13, R9, 0x7610, R13 ;  /* 0x00007610090d7816 */ /* 0x000fe4000000000d */
[----:B------:R-:W-:Y:S01]  /*16550*/  F2FP.F16.F32.PACK_AB R9, RZ, R3 ;  /* 0x00000003ff09723e */ /* 0x000fe200000000ff */
[----:B------:R1:W-:Y:S01]  /*16560*/  @P1 STG.E.U16 desc[UR36][R6.64+0x102], R11 ;  /* 0x0001020b06001986 */ /* 0x0003e2000c101524 */
[C---:B------:R-:W-:Y:S01]  /*16570*/  ISETP.GT.AND P0, PT, R0.reuse, 0x88, P2 ;  /* 0x000000880000780c */ /* 0x040fe20001704270 */
[----:B------:R-:W-:Y:S01]  /*16580*/  FMUL R3, R201, R2 ;  /* 0x00000002c9037220 */ /* 0x000fe20000400000 */
[----:B------:R-:W-:-:S02]  /*16590*/  ISETP.GT.AND P1, PT, R0, 0x89, P2 ;  /* 0x000000890000780c */ /* 0x000fc40001724270 */
[----:B------:R-:W-:Y:S01]  /*165a0*/  PRMT R14, R8, 0x7610, R14 ;  /* 0x00007610080e7816 */ /* 0x000fe2000000000e */
[----:B------:R-:W-:Y:S01]  /*165b0*/  FMUL R8, R202, R2 ;  /* 0x00000002ca087220 */ /* 0x000fe20000400000 */
[----:B------:R-:W-:Y:S01]  /*165c0*/  F2FP.F16.F32.PACK_AB R3, RZ, R3 ;  /* 0x00000003ff03723e */ /* 0x000fe200000000ff */
[----:B------:R2:W-:Y:S01]  /*165d0*/  @P4 STG.E.U16 desc[UR36][R4.64+0x110], R12 ;  /* 0x0001100c04004986 */ /* 0x0005e2000c101524 */
[----:B------:R-:W-:Y:S02]  /*165e0*/  ISETP.GT.AND P4, PT, R0, 0x90, P3 ;  /* 0x000000900000780c */ /* 0x000fe40001f84270 */
        /* <DEDUP_REMOVED lines=9> */
[----:B------:R-:W-:Y:S02]  /*16680*/  F2FP.F16.F32.PACK_AB R8, RZ, R8 ;  /* 0x00000008ff08723e */ /* 0x000fe400000000ff */
[----:B------:R-:W-:Y:S01]  /*16690*/  ISETP.GT.AND P1, PT, R0, 0x91, P2 ;  /* 0x000000910000780c */ /* 0x000fe20001724270 */
[----:B------:R1:W-:Y:S01]  /*166a0*/  @P4 STG.E.U16 desc[UR36][R4.64+0x120], R10 ;  /* 0x0001200a04004986 */ /* 0x0003e2000c101524 */
[----:B--2---:R-:W-:Y:S01]  /*166b0*/  PRMT R12, R8, 0x7610, R12 ;  /* 0x00007610080c7816 */ /* 0x004fe2000000000c */
[-C--:B------:R-:W-:Y:S01]  /*166c0*/  FMUL R8, R197, R2.reuse ;  /* 0x00000002c5087220 */ /* 0x080fe20000400000 */
[----:B0-----:R-:W-:Y:S01]  /*166d0*/  F2FP.F16.F32.PACK_AB R9, RZ, R3 ;  /* 0x00000003ff09723e */ /* 0x001fe200000000ff */
[----:B------:R-:W-:Y:S01]  /*166e0*/  FMUL R3, R198, R2 ;  /* 0x00000002c6037220 */ /* 0x000fe20000400000 */
[----:B------:R-:W-:Y:S01]  /*166f0*/  ISETP.GT.AND P4, PT, R0, 0x98, P3 ;  /* 0x000000980000780c */ /* 0x000fe20001f84270 */
[----:B------:R0:W-:Y:S03]  /*16700*/  @P5 STG.E.U16 desc[UR36][R4.64+0x122], R11 ;  /* 0x0001220b04005986 */ /* 0x0001e6000c101524 */
[----:B------:R-:W-:-:S02]  /*16710*/  F2FP.F16.F32.PACK_AB R3, RZ, R3 ;  /* 0x00000003ff03723e */ /* 0x000fc400000000ff */
[----:B-1----:R-:W-:Y:S01]  /*16720*/  PRMT R10, R9, 0x7610, R10 ;  /* 0x00007610090a7816 */ /* 0x002fe2000000000a */
[----:B------:R-:W-:Y:S01]  /*16730*/  FMUL R9, R196, R2 ;  /* 0x00000002c4097220 */ /* 0x000fe20000400000 */
[----:B------:R-:W-:Y:S01]  /*16740*/  F2FP.F16.F32.PACK_AB R8, RZ, R8 ;  /* 0x00000008ff08723e */ /* 0x000fe200000000ff */
[----:B------:R1:W-:Y:S01]  /*16750*/  @P0 STG.E.U16 desc[UR36][R6.64+0x120], R12 ;  /* 0x0001200c06000986 */ /* 0x0003e2000c101524 */
[----:B0-----:R-:W-:Y:S01]  /*16760*/  PRMT R11, R3, 0x7610, R11 ;  /* 0x00007610030b7816 */ /* 0x001fe2000000000b */
[----:B------:R-:W-:Y:S01]  /*16770*/  FMUL R3, R195, R2 ;  /* 0x00000002c3037220 */ /* 0x000fe20000400000 */
[C---:B------:R-:W-:Y:S01]  /*16780*/  ISETP.GT.AND P5, PT, R0.reuse, 0x99, P3 ;  /* 0x000000990000780c */ /* 0x040fe20001fa4270 */
[----:B------:R0:W-:Y:S01]  /*16790*/  @P1 STG.E.U16 desc[UR36][R6.64+0x122], R10 ;  /* 0x0001220a06001986 */ /* 0x0001e2000c101524 */
[----:B------:R-:W-:Y:S02]  /*167a0*/  ISETP.GT.AND P1, PT, R0, 0x98, P2 ;  /* 0x000000980000780c */ /* 0x000fe40001724270 */
[----:B------:R-:W-:-:S02]  /*167b0*/  F2FP.F16.F32.PACK_AB R9, RZ, R9 ;  /* 0x00000009ff09723e */ /* 0x000fc400000000ff */
[----:B-1----:R-:W-:Y:S02]  /*167c0*/  PRMT R12, R8, 0x7610, R12 ;  /* 0x00007610080c7816 */ /* 0x002fe4000000000c */
[----:B------:R-:W-:Y:S01]  /*167d0*/  F2FP.F16.F32.PACK_AB R8, RZ, R3 ;  /* 0x00000003ff08723e */ /* 0x000fe200000000ff */
[-C--:B------:R-:W-:Y:S01]  /*167e0*/  FMUL R3, R194, R2.reuse ;  /* 0x00000002c2037220 */ /* 0x080fe20000400000 */
[C---:B------:R-:W-:Y:S01]  /*167f0*/  ISETP.GT.AND P0, PT, R0.reuse, 0x99, P2 ;  /* 0x000000990000780c */ /* 0x040fe20001704270 */
[----:B------:R1:W-:Y:S01]  /*16800*/  @P4 STG.E.U16 desc[UR36][R4.64+0x130], R11 ;  /* 0x0001300b04004986 */ /* 0x0003e2000c101524 */
[----:B------:R-:W-:Y:S02]  /*16810*/  ISETP.GT.AND P4, PT, R0, 0xa0, P3 ;  /* 0x000000a00000780c */ /* 0x000fe40001f84270 */
[----:B------:R-:W-:Y:S02]  /*16820*/  PRMT R13, R9, 0x7610, R13 ;  /* 0x00007610090d7816 */ /* 0x000fe4000000000d */
[----:B------:R-:W-:Y:S01]  /*16830*/  F2FP.F16.F32.PACK_AB R9, RZ, R3 ;  /* 0x00000003ff09723e */ /* 0x000fe200000000ff */
[-C--:B------:R-:W-:Y:S01]  /*16840*/  FMUL R3, R192, R2.reuse ;  /* 0x00000002c0037220 */ /* 0x080fe20000400000 */
[----:B------:R-:W-:Y:S01]  /*16850*/  PRMT R14, R8, 0x7610, R14 ;  /* 0x00007610080e7816 */ /* 0x000fe2000000000e */
[----:B------:R-:W-:Y:S01]  /*16860*/  FMUL R8, R193, R2 ;  /* 0x00000002c1087220 */ /* 0x000fe20000400000 */
[----:B------:R2:W-:Y:S01]  /*16870*/  @P5 STG.E.U16 desc[UR36][R4.64+0x132], R12 ;  /* 0x0001320c04005986 */ /* 0x0005e2000c101524 */
[----:B------:R-:W-:-:S02]  /*16880*/  ISETP.GT.AND P5, PT, R0, 0xa1, P3 ;  /* 0x000000a10000780c */ /* 0x000fc40001fa4270 */
[----:B------:R-:W-:Y:S01]  /*16890*/  F2FP.F16.F32.PACK_AB R3, RZ, R3 ;  /* 0x00000003ff03723e */ /* 0x000fe200000000ff */
[----:B------:R-:W-:Y:S01]  /*168a0*/  @P1 STG.E.U16 desc[UR36][R6.64+0x130], R13 ;  /* 0x0001300d06001986 */ /* 0x000fe2000c101524 */
[----:B0-----:R-:W-:Y:S01]  /*168b0*/  F2FP.F16.F32.PACK_AB R10, RZ, R8 ;  /* 0x00000008ff0a723e */ /* 0x001fe200000000ff */
[-C--:B------:R-:W-:Y:S01]  /*168c0*/  FMUL R8, R191, R2.reuse ;  /* 0x00000002bf087220 */ /* 0x080fe20000400000 */
[----:B-1----:R-:W-:Y:S01]  /*168d0*/  PRMT R11, R3, 0x7610, R11 ;  /* 0x00007610030b7816 */ /* 0x002fe2000000000b */
[----:B------:R-:W-:Y:S01]  /*168e0*/  @P0 STG.E.U16 desc[UR36][R6.64+0x132], R14 ;  /* 0x0001320e06000986 */ /* 0x000fe2000c101524 */
[----:B------:R-:W-:Y:S01]  /*168f0*/  ISETP.GT.AND P0, PT, R0, 0xa0, P2 ;  /* 0x000000a00000780c */ /* 0x000fe20001704270 */
[----:B------:R-:W-:Y:S01]  /*16900*/  FMUL R3, R190, R2 ;  /* 0x00000002be037220 */ /* 0x000fe20000400000 */
[C---:B------:R-:W-:Y:S01]  /*16910*/  ISETP.GT.AND P1, PT, R0.reuse, 0xa1, P2 ;  /* 0x000000a10000780c */ /* 0x040fe20001724270 */
[----:B------:R0:W-:Y:S01]  /*16920*/  @P4 STG.E.U16 desc[UR36][R4.64+0x140], R9 ;  /* 0x0001400904004986 */ /* 0x0001e2000c101524 */
[----:B------:R-:W-:-:S02]  /*16930*/  ISETP.GT.AND P4, PT, R0, 0xa8, P3 ;  /* 0x000000a80000780c */ /* 0x000fc40001f84270 */
[----:B------:R-:W-:Y:S01]  /*16940*/  F2FP.F16.F32.PACK_AB R8, RZ, R8 ;  /* 0x00000008ff08723e */ /* 0x000fe200000000ff */
[----:B------:R1:W-:Y:S03]  /*16950*/  @P5 STG.E.U16 desc[UR36][R4.64+0x142], R10 ;  /* 0x0001420a04005986 */ /* 0x0003e6000c101524 */
[----:B--2---:R-:W-:Y:S02]  /*16960*/  PRMT R12, R8, 0x7610, R12 ;  /* 0x00007610080c7816 */ /* 0x004fe4000000000c */
[----:B0-----:R-:W-:Y:S01]  /*16970*/  F2FP.F16.F32.PACK_AB R9, RZ, R3 ;  /* 0x00000003ff09723e */ /* 0x001fe200000000ff */
[-C--:B------:R-:W-:Y:S01]  /*16980*/  FMUL R3, R189, R2.reuse ;  /* 0x00000002bd037220 */ /* 0x080fe20000400000 */
[-C--:B------:R-:W-:Y:S02]  /*16990*/  FMUL R8, R188, R2.reuse ;  /* 0x00000002bc087220 */ /* 0x080fe40000400000 */
[----:B-1----:R-:W-:Y:S01]  /*169a0*/  PRMT R10, R9, 0x7610, R10 ;  /* 0x00007610090a7816 */ /* 0x002fe2000000000a */
[----:B------:R0:W-:Y:S01]  /*169b0*/  @P0 STG.E.U16 desc[UR36][R6.64+0x140], R11 ;  /* 0x0001400b06000986 */ /* 0x0001e2000c101524 */
[----:B------:R-:W-:Y:S01]  /*169c0*/  F2FP.F16.F32.PACK_AB R3, RZ, R3 ;  /* 0x00000003ff03723e */ /* 0x000fe200000000ff */
[----:B------:R-:W-:Y:S01]  /*169d0*/  FMUL R9, R187, R2 ;  /* 0x00000002bb097220 */ /* 0x000fe20000400000 */
[C---:B------:R-:W-:Y:S01]  /*169e0*/  ISETP.GT.AND P5, PT, R0.reuse, 0xa9, P3 ;  /* 0x000000a90000780c */ /* 0x040fe20001fa4270 */
[----:B------:R1:W-:Y:S01]  /*169f0*/  @P1 STG.E.U16 desc[UR36][R6.64+0x142], R12 ;  /* 0x0001420c06001986 */ /* 0x0003e2000c101524 */
[----:B------:R-:W-:-:S03]  /*16a00*/  ISETP.GT.AND P1, PT, R0, 0xa8, P2 ;  /* 0x000000a80000780c */ /* 0x000fc60001724270 */
[----:B------:R-:W-:Y:S01]  /*16a10*/  @P4 STG.E.U16 desc[UR36][R4.64+0x150], R10 ;  /* 0x0001500a04004986 */ /* 0x000fe2000c101524 */
[----:B------:R-:W-:Y:S02]  /*16a20*/  ISETP.GT.AND P4, PT, R0, 0xa9, P2 ;  /* 0x000000a90000780c */ /* 0x000fe40001784270 */
[----:B------:R-:W-:Y:S02]  /*16a30*/  F2FP.F16.F32.PACK_AB R8, RZ, R8 ;  /* 0x00000008ff08723e */ /* 0x000fe400000000ff */
[----:B0-----:R-:W-:Y:S01]  /*16a40*/  PRMT R11, R3, 0x7610, R11 ;  /* 0x00007610030b7816 */ /* 0x001fe2000000000b */
[-C--:B------:R-:W-:Y:S01]  /*16a50*/  FMUL R3, R186, R2.reuse ;  /* 0x00000002ba037220 */ /* 0x080fe20000400000 */
[----:B------:R-:W-:Y:S02]  /*16a60*/  F2FP.F16.F32.PACK_AB R9, RZ, R9 ;  /* 0x00000009ff09723e */ /* 0x000fe400000000ff */
[----:B-1----:R-:W-:Y:S02]  /*16a70*/  PRMT R12, R8, 0x7610, R12 ;  /* 0x00007610080c7816 */ /* 0x002fe4000000000c */
[----:B------:R-:W-:Y:S01]  /*16a80*/  F2FP.F16.F32.PACK_AB R8, RZ, R3 ;  /* 0x00000003ff08723e */ /* 0x000fe200000000ff */
[----:B------:R-:W-:Y:S01]  /*16a90*/  FMUL R3, R185, R2 ;  /* 0x00000002b9037220 */ /* 0x000fe20000400000 */
[----:B------:R-:W-:Y:S01]  /*16aa0*/  PRMT R13, R9, 0x7610, R13 ;  /* 0x00007610090d7816 */ /* 0x000fe2000000000d */
[----:B------:R0:W-:Y:S01]  /*16ab0*/  @P5 STG.E.U16 desc[UR36][R4.64+0x152], R11 ;  /* 0x0001520b04005986 */ /* 0x0001e2000c101524 */
[----:B------:R-:W-:-:S02]  /*16ac0*/  ISETP.GT.AND P0, PT, R0, 0xb0, P3 ;  /* 0x000000b00000780c */ /* 0x000fc40001f04270 */
        /* <DEDUP_REMOVED lines=26> */
[----:B------:R-:W-:Y:S02]  /*16c70*/  ISETP.GT.AND P1, PT, R0, 0xb8, P2 ;  /* 0x000000b80000780c */ /* 0x000fe40001724270 */
[----:B------:R-:W-:Y:S02]  /*16c80*/  F2FP.F16.F32.PACK_AB R8, RZ, R8 ;  /* 0x00000008ff08723e */ /* 0x000fe400000000ff */
[----:B0-----:R-:W-:Y:S01]  /*16c90*/  PRMT R10, R9, 0x7610, R10 ;  /* 0x00007610090a7816 */ /* 0x001fe2000000000a */
[-C--:B------:R-:W-:Y:S01]  /*16ca0*/  FMUL R9, R178, R2.reuse ;  /* 0x00000002b2097220 */ /* 0x080fe20000400000 */
[----:B-1----:R-:W-:Y:S01]  /*16cb0*/  PRMT R11, R3, 0x7610, R11 ;  /* 0x00007610030b7816 */ /* 0x002fe2000000000b */
[----:B------:R-:W-:Y:S01]  /*16cc0*/  FMUL R3, R177, R2 ;  /* 0x00000002b1037220 */ /* 0x000fe20000400000 */
[----:B------:R0:W-:Y:S02]  /*16cd0*/  @P5 STG.E.U16 desc[UR36][R4.64+0x170], R12 ;  /* 0x0001700c04005986 */ /* 0x0001e4000c101524 */
[----:B------:R-:W-:-:S02]  /*16ce0*/  F2FP.F16.F32.PACK_AB R9, RZ, R9 ;  /* 0x00000009ff09723e */ /* 0x000fc400000000ff */
[C---:B------:R-:W-:Y:S02]  /*16cf0*/  ISETP.GT.AND P4, PT, R0.reuse, 0xb9, P2 ;  /* 0x000000b90000780c */ /* 0x040fe40001784270 */
[----:B------:R-:W-:Y:S02]  /*16d00*/  ISETP.GT.AND P5, PT, R0, 0xc0, P3 ;  /* 0x000000c00000780c */ /* 0x000fe40001fa4270 */
[----:B0-----:R-:W-:Y:S02]  /*16d10*/  PRMT R12, R8, 0x7610, R12 ;  /* 0x00007610080c7816 */ /* 0x001fe4000000000c */
[----:B------:R-:W-:Y:S01]  /*16d20*/  F2FP.F16.F32.PACK_AB R8, RZ, R3 ;  /* 0x00000003ff08723e */ /* 0x000fe200000000ff */
[----:B------:R-:W-:Y:S01]  /*16d30*/  FMUL R3, R176, R2 ;  /* 0x00000002b0037220 */ /* 0x000fe20000400000 */
[----:B------:R-:W-:Y:S01]  /*16d40*/  PRMT R13, R9, 0x7610, R13 ;  /* 0x00007610090d7816 */ /* 0x000fe2000000000d */
[----:B------:R0:W-:Y:S01]  /*16d50*/  @P6 STG.E.U16 desc[UR36][R4.64+0x172], R10 ;  /* 0x0001720a04006986 */ /* 0x0001e2000c101524 */
[----:B------:R-:W-:-:S02]  /*16d60*/  ISETP.GT.AND P0, PT, R0, 0xc1, P3 ;  /* 0x000000c10000780c */ /* 0x000fc40001f04270 */
[----:B------:R-:W-:Y:S01]  /*16d70*/  F2FP.F16.F32.PACK_AB R9, RZ, R3 ;  /* 0x00000003ff09723e */ /* 0x000fe200000000ff */
[----:B------:R1:W-:Y:S01]  /*16d80*/  @P1 STG.E.U16 desc[UR36][R6.64+0x170], R11 ;  /* 0x0001700b06001986 */ /* 0x0003e2000c101524 */
[-C--:B------:R-:W-:Y:S01]  /*16d90*/  FMUL R3, R174, R2.reuse ;  /* 0x00000002ae037220 */ /* 0x080fe20000400000 */
[----:B------:R-:W-:Y:S02]  /*16da0*/  ISETP.GT.AND P1, PT, R0, 0xc0, P2 ;  /* 0x000000c00000780c */ /* 0x000fe40001724270 */
        /* <DEDUP_REMOVED lines=40> */
[C---:B------:R-:W-:Y:S01]  /*17030*/  ISETP.GT.AND P0, PT, R0.reuse, 0xd0, P2 ;  /* 0x000000d00000780c */ /* 0x040fe20001704270 */
        /* <DEDUP_REMOVED lines=11> */
[----:B------:R-:W-:Y:S01]  /*170f0*/  ISETP.GT.AND P5, PT, R0, 0xd9, P3 ;  /* 0x000000d90000780c */ /* 0x000fe20001fa4270 */
[----:B------:R-:W-:Y:S01]  /*17100*/  FMUL R8, R164, R2 ;  /* 0x00000002a4087220 */ /* 0x000fe20000400000 */
[----:B------:R-:W-:Y:S01]  /*17110*/  @P0 STG.E.U16 desc[UR36][R6.64+0x1a0], R14 ;  /* 0x0001a00e06000986 */ /* 0x000fe2000c101524 */
[----:B------:R-:W-:-:S03]  /*17120*/  ISETP.GT.AND P0, PT, R0, 0xd8, P2 ;  /* 0x000000d80000780c */ /* 0x000fc60001704270 */
[----:B------:R0:W-:Y:S01]  /*17130*/  @P1 STG.E.U16 desc[UR36][R6.64+0x1a2], R9 ;  /* 0x0001a20906001986 */ /* 0x0001e2000c101524 */
[----:B------:R-:W-:Y:S02]  /*17140*/  F2FP.F16.F32.PACK_AB R8, RZ, R8 ;  /* 0x00000008ff08723e */ /* 0x000fe400000000ff */
[----:B------:R-:W-:Y:S02]  /*17150*/  ISETP.GT.AND P1, PT, R0, 0xd9, P2 ;  /* 0x000000d90000780c */ /* 0x000fe40001724270 */
        /* <DEDUP_REMOVED lines=16> */
[----:B------:R1:W-:Y:S01]  /*17260*/  @P1 STG.E.U16 desc[UR36][R6.64+0x1b2], R10 ;  /* 0x0001b20a06001986 */ /* 0x0003e2000c101524 */
[C---:B------:R-:W-:Y:S02]  /*17270*/  ISETP.GT.AND P1, PT, R0.reuse, 0xe0, P2 ;  /* 0x000000e00000780c */ /* 0x040fe40001724270 */
[----:B------:R-:W-:Y:S02]  /*17280*/  ISETP.GT.AND P0, PT, R0, 0xe1, P2 ;  /* 0x000000e10000780c */ /* 0x000fe40001704270 */
[----:B0-----:R-:W-:Y:S02]  /*17290*/  PRMT R12, R8, 0x7610, R12 ;  /* 0x00007610080c7816 */ /* 0x001fe4000000000c */
[----:B------:R-:W-:Y:S01]  /*172a0*/  F2FP.F16.F32.PACK_AB R8, RZ, R3 ;  /* 0x00000003ff08723e */ /* 0x000fe200000000ff */
[----:B------:R-:W-:Y:S01]  /*172b0*/  FMUL R3, R157, R2 ;  /* 0x000000029d037220 */ /* 0x000fe20000400000 */
[----:B------:R0:W-:Y:S01]  /*172c0*/  @P4 STG.E.U16 desc[UR36][R4.64+0x1c0], R11 ;  /* 0x0001c00b04004986 */ /* 0x0001e2000c101524 */
[----:B-1----:R-:W-:-:S02]  /*172d0*/  PRMT R10, R9, 0x7610, R10 ;  /* 0x00007610090a7816 */ /* 0x002fc4000000000a */
[----:B------:R-:W-:Y:S01]  /*172e0*/  PRMT R13, R8, 0x7610, R13 ;  /* 0x00007610080d7816 */ /* 0x000fe2000000000d */
[----:B------:R-:W-:Y:S01]  /*172f0*/  @P5 STG.E.U16 desc[UR36][R4.64+0x1c2], R12 ;  /* 0x0001c20c04005986 */ /* 0x000fe2000c101524 */
[-C--:B------:R-:W-:Y:S01]  /*17300*/  FMUL R8, R156, R2.reuse ;  /* 0x000000029c087220 */ /* 0x080fe20000400000 */
[C---:B------:R-:W-:Y:S02]  /*17310*/  ISETP.GT.AND P4, PT, R0.reuse, 0xe8, P3 ;  /* 0x000000e80000780c */ /* 0x040fe40001f84270 */
[----:B------:R-:W-:Y:S01]  /*17320*/  F2FP.F16.F32.PACK_AB R9, RZ, R3 ;  /* 0x00000003ff09723e */ /* 0x000fe200000000ff */
[----:B------:R-:W-:Y:S01]  /*17330*/  FMUL R3, R155, R2 ;  /* 0x000000029b037220 */ /* 0x000fe20000400000 */
[C---:B------:R-:W-:Y:S02]  /*17340*/  ISETP.GT.AND P5, PT, R0.reuse, 0xe9, P3 ;  /* 0x000000e90000780c */ /* 0x040fe40001fa4270 */
[----:B------:R-:W-:Y:S02]  /*17350*/  ISETP.GT.AND P6, PT, R0, 0xe8, P2 ;  /* 0x000000e80000780c */ /* 0x000fe400017c4270 */
[----:B------:R-:W-:Y:S01]  /*17360*/  F2FP.F16.F32.PACK_AB R8, RZ, R8 ;  /* 0x00000008ff08723e */ /* 0x000fe200000000ff */
[----:B------:R1:W-:Y:S01]  /*17370*/  @P1 STG.E.U16 desc[UR36][R6.64+0x1c0], R10 ;  /* 0x0001c00a06001986 */ /* 0x0003e2000c101524 */
[----:B------:R-:W-:-:S02]  /*17380*/  F2FP.F16.F32.PACK_AB R3, RZ, R3 ;  /* 0x00000003ff03723e */ /* 0x000fc400000000ff */
[C---:B------:R-:W-:Y:S01]  /*17390*/  ISETP.GT.AND P1, PT, R17.reuse, 0x80, PT ;  /* 0x000000801100780c */ /* 0x040fe20003f24270 */
[----:B------:R2:W-:Y:S01]  /*173a0*/  @P0 STG.E.U16 desc[UR36][R6.64+0x1c2], R13 ;  /* 0x0001c20d06000986 */ /* 0x0005e2000c101524 */
[----:B------:R-:W-:Y:S02]  /*173b0*/  ISETP.GT.AND P0, PT, R17, 0x88, PT ;  /* 0x000000881100780c */ /* 0x000fe40003f04270 */
[----:B0-----:R-:W-:Y:S02]  /*173c0*/  PRMT R11, R8, 0x7610, R11 ;  /* 0x00007610080b7816 */ /* 0x001fe4000000000b */
[----:B------:R-:W-:Y:S02]  /*173d0*/  PRMT R17, R3, 0x7610, R17 ;  /* 0x0000761003117816 */ /* 0x000fe40000000011 */
[----:B-1----:R-:W-:Y:S01]  /*173e0*/  PRMT R10, R9, 0x7610, R10 ;  /* 0x00007610090a7816 */ /* 0x002fe2000000000a */
[----:B------:R-:W-:-:S04]  /*173f0*/  FMUL R3, R154, R2 ;  /* 0x000000029a037220 */ /* 0x000fc80000400000 */
[----:B------:R-:W-:Y:S01]  /*17400*/  @P4 STG.E.U16 desc[UR36][R4.64+0x1d0], R10 ;  /* 0x0001d00a04004986 */ /* 0x000fe2000c101524 */
[----:B------:R-:W-:-:S03]  /*17410*/  ISETP.GT.AND P4, PT, R0, 0xe9, P2 ;  /* 0x000000e90000780c */ /* 0x000fc60001784270 */
[----:B------:R0:W-:Y:S01]  /*17420*/  @P5 STG.E.U16 desc[UR36][R4.64+0x1d2], R11 ;  /* 0x0001d20b04005986 */ /* 0x0001e2000c101524 */
[----:B------:R-:W-:-:S03]  /*17430*/  ISETP.GT.AND P5, PT, R0, 0xf0, P3 ;  /* 0x000000f00000780c */ /* 0x000fc60001fa4270 */
[----:B------:R-:W-:Y:S01]  /*17440*/  @P6 STG.E.U16 desc[UR36][R6.64+0x1d0], R17 ;  /* 0x0001d01106006986 */ /* 0x000fe2000c101524 */
[----:B------:R-:W-:Y:S01]  /*17450*/  ISETP.GT.AND P6, PT, R0, 0xf1, P3 ;  /* 0x000000f10000780c */ /* 0x000fe20001fc4270 */
[-C--:B------:R-:W-:Y:S01]  /*17460*/  FMUL R8, R153, R2.reuse ;  /* 0x0000000299087220 */ /* 0x080fe20000400000 */
[----:B------:R-:W-:Y:S01]  /*17470*/  FMUL R9, R152, R2 ;  /* 0x0000000298097220 */ /* 0x000fe20000400000 */
[----:B--2---:R-:W-:-:S03]  /*17480*/  F2FP.F16.F32.PACK_AB R13, RZ, R3 ;  /* 0x00000003ff0d723e */ /* 0x004fc600000000ff */
[----:B------:R-:W-:Y:S02]  /*17490*/  F2FP.F16.F32.PACK_AB R14, RZ, R8 ;  /* 0x00000008ff0e723e */ /* 0x000fe400000000ff */
[----:B------:R-:W-:Y:S01]  /*174a0*/  F2FP.F16.F32.PACK_AB R15, RZ, R9 ;  /* 0x00000009ff0f723e */ /* 0x000fe200000000ff */
[----:B------:R-:W-:Y:S01]  /*174b0*/  @P4 STG.E.U16 desc[UR36][R6.64+0x1d2], R13 ;  /* 0x0001d20d06004986 */ /* 0x000fe2000c101524 */
[----:B------:R-:W-:-:S03]  /*174c0*/  ISETP.GT.AND P4, PT, R0, 0xf1, P2 ;  /* 0x000000f10000780c */ /* 0x000fc60001784270 */
[----:B------:R-:W-:Y:S04]  /*174d0*/  @P5 STG.E.U16 desc[UR36][R4.64+0x1e0], R14 ;  /* 0x0001e00e04005986 */ /* 0x000fe8000c101524 */
[----:B------:R-:W-:Y:S01]  /*174e0*/  @P6 STG.E.U16 desc[UR36][R4.64+0x1e2], R15 ;  /* 0x0001e20f04006986 */ /* 0x000fe2000c101524 */
[----:B------:R-:W-:Y:S01]  /*174f0*/  ISETP.GT.AND P6, PT, R0, 0xf0, P2 ;  /* 0x000000f00000780c */ /* 0x000fe200017c4270 */
[-C--:B0-----:R-:W-:Y:S01]  /*17500*/  FMUL R11, R23, R2.reuse ;  /* 0x00000002170b7220 */ /* 0x081fe20000400000 */
[----:B------:R-:W-:-:S04]  /*17510*/  FMUL R12, R22, R2 ;  /* 0x00000002160c7220 */ /* 0x000fc80000400000 */
[----:B------:R-:W-:Y:S02]  /*17520*/  F2FP.F16.F32.PACK_AB R11, RZ, R11 ;  /* 0x0000000bff0b723e */ /* 0x000fe400000000ff */
[----:B------:R-:W-:Y:S02]  /*17530*/  F2FP.F16.F32.PACK_AB R12, RZ, R12 ;  /* 0x0000000cff0c723e */ /* 0x000fe400000000ff */
[C---:B------:R-:W-:Y:S02]  /*17540*/  ISETP.GT.AND P5, PT, R0.reuse, 0xf8, P3 ;  /* 0x000000f80000780c */ /* 0x040fe40001fa4270 */
[----:B------:R-:W-:Y:S01]  /*17550*/  ISETP.GT.AND P3, PT, R0, 0xf9, P3 ;  /* 0x000000f90000780c */ /* 0x000fe20001f64270 */
[----:B------:R-:W-:Y:S01]  /*17560*/  @P6 STG.E.U16 desc[UR36][R6.64+0x1e0], R11 ;  /* 0x0001e00b06006986 */ /* 0x000fe2000c101524 */
[----:B------:R-:W-:-:S03]  /*17570*/  FMUL R10, R21, R2 ;  /* 0x00000002150a7220 */ /* 0x000fc60000400000 */
[----:B------:R0:W-:Y:S01]  /*17580*/  @P4 STG.E.U16 desc[UR36][R6.64+0x1e2], R12 ;  /* 0x0001e20c06004986 */ /* 0x0001e2000c101524 */
[----:B------:R-:W-:Y:S01]  /*17590*/  ISETP.GT.AND P4, PT, R0, 0xf8, P2 ;  /* 0x000000f80000780c */ /* 0x000fe20001784270 */
[-C--:B------:R-:W-:Y:S01]  /*175a0*/  FMUL R9, R20, R2.reuse ;  /* 0x0000000214097220 */ /* 0x080fe20000400000 */
[-C--:B------:R-:W-:Y:S01]  /*175b0*/  FMUL R8, R18, R2.reuse ;  /* 0x0000000212087220 */ /* 0x080fe20000400000 */
[----:B------:R-:W-:Y:S01]  /*175c0*/  FMUL R3, R19, R2 ;  /* 0x0000000213037220 */ /* 0x000fe20000400000 */
[----:B------:R-:W-:Y:S02]  /*175d0*/  F2FP.F16.F32.PACK_AB R10, RZ, R10 ;  /* 0x0000000aff0a723e */ /* 0x000fe400000000ff */
[----:B------:R-:W-:Y:S02]  /*175e0*/  ISETP.GT.AND P2, PT, R0, 0xf9, P2 ;  /* 0x000000f90000780c */ /* 0x000fe40001744270 */
[----:B------:R-:W-:Y:S02]  /*175f0*/  F2FP.F16.F32.PACK_AB R9, RZ, R9 ;  /* 0x00000009ff09723e */ /* 0x000fe400000000ff */
[----:B------:R-:W-:-:S02]  /*17600*/  F2FP.F16.F32.PACK_AB R8, RZ, R8 ;  /* 0x00000008ff08723e */ /* 0x000fc400000000ff */
[----:B------:R-:W-:Y:S01]  /*17610*/  F2FP.F16.F32.PACK_AB R3, RZ, R3 ;  /* 0x00000003ff03723e */ /* 0x000fe200000000ff */
[----:B------:R-:W-:Y:S01]  /*17620*/  @P5 STG.E.U16 desc[UR36][R4.64+0x1f0], R10 ;  /* 0x0001f00a04005986 */ /* 0x000fe2000c101524 */
[----:B0-----:R-:W-:Y:S01]  /*17630*/  PRMT R12, R8, 0x7610, R12 ;  /* 0x00007610080c7816 */ /* 0x001fe2000000000c */
[----:B------:R-:W-:Y:S01]  /*17640*/  @P4 IMAD.MOV.U32 R8, RZ, RZ, R6 ;  /* 0x000000ffff084224 */ /* 0x000fe200078e0006 */
[----:B------:R-:W-:Y:S01]  /*17650*/  PRMT R11, R3, 0x7610, R11 ;  /* 0x00007610030b7816 */ /* 0x000fe2000000000b */
[----:B------:R0:W-:Y:S01]  /*17660*/  @P3 STG.E.U16 desc[UR36][R4.64+0x1f2], R9 ;  /* 0x0001f20904003986 */ /* 0x0001e2000c101524 */
[----:B------:R-:W-:Y:S02]  /*17670*/  USHF.L.U32 UR12, UR8, 0x8, URZ ;  /* 0x00000008080c7899 */ /* 0x000fe4000800063f */
[----:B------:R-:W-:Y:S01]  /*17680*/  USHF.L.U64.HI UR11, UR8, 0x8, UR9 ;  /* 0x00000008080b7899 */ /* 0x000fe20008010209 */
[----:B0-----:R-:W-:-:S03]  /*17690*/  @P4 MOV R9, R7 ;  /* 0x0000000700094202 */ /* 0x001fc60000000f00 */
[----:B------:R-:W-:Y:S02]  /*176a0*/  IMAD.U32 R3, RZ, RZ, UR12 ;  /* 0x0000000cff037e24 */ /* 0x000fe4000f8e00ff */
[----:B------:R0:W-:Y:S01]  /*176b0*/  @P4 STG.E.U16 desc[UR36][R8.64+0x1f0], R11 ;  /* 0x0001f00b08004986 */ /* 0x0001e2000c101524 */
[C---:B------:R-:W-:Y:S02]  /*176c0*/  ISETP.GT.AND P3, PT, R0.reuse, RZ, P1 ;  /* 0x000000ff0000720c */ /* 0x040fe40000f64270 */
[----:B------:R-:W-:Y:S01]  /*176d0*/  ISETP.GT.AND P4, PT, R0, 0x1, P1 ;  /* 0x000000010000780c */ /* 0x000fe20000f84270 */
[-C--:B------:R-:W-:Y:S01]  /*176e0*/  FMUL R24, R24, R2.reuse ;  /* 0x0000000218187220 */ /* 0x080fe20000400000 */
[----:B------:R-:W-:Y:S01]  /*176f0*/  FMUL R25, R25, R2 ;  /* 0x0000000219197220 */ /* 0x000fe20000400000 */
[----:B0-----:R-:W-:Y:S01]  /*17700*/  @P2 IMAD.MOV.U32 R8, RZ, RZ, R6 ;  /* 0x000000ffff082224 */ /* 0x001fe200078e0006 */
[----:B------:R-:W-:Y:S01]  /*17710*/  @P2 MOV R9, R7 ;  /* 0x0000000700092202 */ /* 0x000fe20000000f00 */
[----:B------:R-:W-:-:S04]  /*17720*/  IMAD.U32 R7, RZ, RZ, UR11 ;  /* 0x0000000bff077e24 */ /* 0x000fc8000f8e00ff */
[----:B------:R0:W-:Y:S01]  /*17730*/  @P2 STG.E.U16 desc[UR36][R8.64+0x1f2], R12 ;  /* 0x0001f20c08002986 */ /* 0x0001e2000c101524 */
[C---:B------:R-:W-:Y:S02]  /*17740*/  IADD3 R6, P2, P6, R4.reuse, UR5, R3 ;  /* 0x0000000504067c10 */ /* 0x040fe4000fe5e003 */
[----:B------:R-:W-:Y:S02]  /*17750*/  IADD3 R4, P5, R4, UR12, RZ ;  /* 0x0000000c04047c10 */ /* 0x000fe4000ffbe0ff */
[C---:B------:R-:W-:Y:S02]  /*17760*/  IADD3.X R7, R5.reuse, UR4, R7, P2, P6 ;  /* 0x0000000405077c10 */ /* 0x040fe400097ec407 */
[----:B------:R-:W-:Y:S02]  /*17770*/  F2FP.F16.F32.PACK_AB R24, RZ, R24 ;  /* 0x00000018ff18723e */ /* 0x000fe400000000ff */
[----:B------:R-:W-:Y:S02]  /*17780*/  IADD3.X R5, R5, UR11, RZ, P5, !PT ;  /* 0x0000000b05057c10 */ /* 0x000fe4000affe4ff */
[----:B------:R-:W-:-:S02]  /*17790*/  F2FP.F16.F32.PACK_AB R25, RZ, R25 ;  /* 0x00000019ff19723e */ /* 0x000fc400000000ff */
[C---:B------:R-:W-:Y:S01]  /*177a0*/  ISETP.GT.AND P2, PT, R0.reuse, RZ, P0 ;  /* 0x000000ff0000720c */ /* 0x040fe20000744270 */
[----:B------:R-:W-:Y:S01]  /*177b0*/  @P3 STG.E.U16 desc[UR36][R4.64], R24 ;  /* 0x0000001804003986 */ /* 0x000fe2000c101524 */
[----:B------:R-:W-:Y:S01]  /*177c0*/  ISETP.GT.AND P3, PT, R0, 0x1, P0 ;  /* 0x000000010000780c */ /* 0x000fe20000764270 */
[-C--:B------:R-:W-:Y:S02]  /*177d0*/  FMUL R26, R26, R2.reuse ;  /* 0x000000021a1a7220 */ /* 0x080fe40000400000 */
[----:B------:R-:W-:Y:S01]  /*177e0*/  @P4 STG.E.U16 desc[UR36][R4.64+0x2], R25 ;  /* 0x0000021904004986 */ /* 0x000fe2000c101524 */
[----:B------:R-:W-:Y:S01]  /*177f0*/  ISETP.GT.AND P4, PT, R0, 0x8, P1 ;  /* 0x000000080000780c */ /* 0x000fe20000f84270 */
[-C--:B------:R-:W-:Y:S01]  /*17800*/  FMUL R27, R27, R2.reuse ;  /* 0x000000021b1b7220 */ /* 0x080fe20000400000 */
[----:B0-----:R-:W-:Y:S01]  /*17810*/  IADD3 R8, P5, R4, UR5, RZ ;  /* 0x0000000504087c10 */ /* 0x001fe2000ffbe0ff */
[----:B------:R-:W-:Y:S01]  /*17820*/  FMUL R28, R28, R2 ;  /* 0x000000021c1c7220 */ /* 0x000fe20000400000 */
[----:B------:R-:W-:-:S02]  /*17830*/  F2FP.F16.F32.PACK_AB R26, RZ, R26 ;  /* 0x0000001aff1a723e */ /* 0x000fc400000000ff */
[----:B------:R-:W-:Y:S02]  /*17840*/  IADD3.X R9, R5, UR4, RZ, P5, !PT ;  /* 0x0000000405097c10 */ /* 0x000fe4000affe4ff */
[----:B------:R-:W-:Y:S02]  /*17850*/  F2FP.F16.F32.PACK_AB R27, RZ, R27 ;  /* 0x0000001bff1b723e */ /* 0x000fe400000000ff */
[----:B------:R-:W-:Y:S01]  /*17860*/  F2FP.F16.F32.PACK_AB R28, RZ, R28 ;  /* 0x0000001cff1c723e */ /* 0x000fe200000000ff */
[----:B------:R-:W-:Y:S01]  /*17870*/  @P2 STG.E.U16 desc[UR36][R8.64], R26 ;  /* 0x0000001a08002986 */ /* 0x000fe2000c101524 */
[C---:B------:R-:W-:Y:S02]  /*17880*/  ISETP.GT.AND P5, PT, R0.reuse, 0x9, P1 ;  /* 0x000000090000780c */ /* 0x040fe40000fa4270 */
[C---:B------:R-:W-:Y:S01]  /*17890*/  ISETP.GT.AND P2, PT, R0.reuse, 0x8, P0 ;  /* 0x000000080000780c */ /* 0x040fe20000744270 */
[----:B------:R-:W-:Y:S01]  /*178a0*/  @P3 STG.E.U16 desc[UR36][R8.64+0x2], R27 ;  /* 0x0000021b08003986 */ /* 0x000fe2000c101524 */
[-C--:B------:R-:W-:Y:S01]  /*178b0*/  FMUL R29, R29, R2.reuse ;  /* 0x000000021d1d7220 */ /* 0x080fe20000400000 */
[----:B------:R-:W-:Y:S01]  /*178c0*/  ISETP.GT.AND P3, PT, R0, 0x9, P0 ;  /* 0x000000090000780c */ /* 0x000fe20000764270 */
[-C--:B------:R-:W-:Y:S01]  /*178d0*/  FMUL R30, R30, R2.reuse ;  /* 0x000000021e1e7220 */ /* 0x080fe20000400000 */
[----:B------:R-:W-:Y:S01]  /*178e0*/  @P4 STG.E.U16 desc[UR36][R4.64+0x10], R28 ;  /* 0x0000101c04004986 */ /* 0x000fe2000c101524 */
[----:B------:R-:W-:Y:S01]  /*178f0*/  ISETP.GT.AND P4, PT, R0, 0x10, P1 ;  /* 0x000000100000780c */ /* 0x000fe20000f84270 */
[-C--:B------:R-:W-:Y:S01]  /*17900*/  FMUL R31, R31, R2.reuse ;  /* 0x000000021f1f7220 */ /* 0x080fe20000400000 */
[----:B------:R-:W-:Y:S01]  /*17910*/  IADD3 R10, P6, R4, UR5, RZ ;  /* 0x00000005040a7c10 */ /* 0x000fe2000ffde0ff */
[----:B------:R-:W-:Y:S01]  /*17920*/  FMUL R32, R32, R2 ;  /* 0x0000000220207220 */ /* 0x000fe20000400000 */
[----:B------:R-:W-:-:S02]  /*17930*/  F2FP.F16.F32.PACK_AB R29, RZ, R29 ;  /* 0x0000001dff1d723e */ /* 0x000fc400000000ff */
[----:B------:R-:W-:Y:S02]  /*17940*/  F2FP.F16.F32.PACK_AB R30, RZ, R30 ;  /* 0x0000001eff1e723e */ /* 0x000fe400000000ff */
[----:B------:R-:W-:Y:S02]  /*17950*/  IADD3.X R11, R5, UR4, RZ, P6, !PT ;  /* 0x00000004050b7c10 */ /* 0x000fe4000b7fe4ff */
[----:B------:R-:W-:Y:S01]  /*17960*/  F2FP.F16.F32.PACK_AB R31, RZ, R31 ;  /* 0x0000001fff1f723e */ /* 0x000fe200000000ff */
[----:B------:R-:W-:Y:S01]  /*17970*/  @P5 STG.E.U16 desc[UR36][R4.64+0x12], R29 ;  /* 0x0000121d04005986 */ /* 0x000fe2000c101524 */
[----:B------:R-:W-:Y:S02]  /*17980*/  F2FP.F16.F32.PACK_AB R32, RZ, R32 ;  /* 0x00000020ff20723e */ /* 0x000fe400000000ff */
[C---:B------:R-:W-:Y:S01]  /*17990*/  ISETP.GT.AND P5, PT, R0.reuse, 0x11, P1 ;  /* 0x000000110000780c */ /* 0x040fe20000fa4270 */
[----:B------:R-:W-:Y:S01]  /*179a0*/  @P2 STG.E.U16 desc[UR36][R10.64+0x10], R30 ;  /* 0x0000101e0a002986 */ /* 0x000fe2000c101524 */
[----:B------:R-:W-:Y:S01]  /*179b0*/  ISETP.GT.AND P2, PT, R0, 0x10, P0 ;  /* 0x000000100000780c */ /* 0x000fe20000744270 */
[----:B------:R-:W-:-:S02]  /*179c0*/  FMUL R33, R33, R2 ;  /* 0x0000000221217220 */ /* 0x000fc40000400000 */
[----:B------:R-:W-:Y:S01]  /*179d0*/  @P3 STG.E.U16 desc[UR36][R6.64+0x12], R31 ;  /* 0x0000121f06003986 */ /* 0x000fe2000c101524 */
[----:B------:R-:W-:Y:S01]  /*179e0*/  ISETP.GT.AND P3, PT, R0, 0x11, P0 ;  /* 0x000000110000780c */ /* 0x000fe20000764270 */
[-C--:B------:R-:W-:Y:S02]  /*179f0*/  FMUL R34, R34, R2.reuse ;  /* 0x0000000222227220 */ /* 0x080fe40000400000 */
[----:B------:R-:W-:Y:S01]  /*17a00*/  @P4 STG.E.U16 desc[UR36][R4.64+0x20], R32 ;  /* 0x0000202004004986 */ /* 0x000fe2000c101524 */
[----:B------:R-:W-:Y:S01]  /*17a10*/  ISETP.GT.AND P4, PT, R0, 0x18, P1 ;  /* 0x000000180000780c */ /* 0x000fe20000f84270 */
[-C--:B------:R-:W-:Y:S01]  /*17a20*/  FMUL R35, R35, R2.reuse ;  /* 0x0000000223237220 */ /* 0x080fe20000400000 */
[----:B------:R-:W-:Y:S01]  /*17a30*/  FMUL R36, R36, R2 ;  /* 0x0000000224247220 */ /* 0x000fe20000400000 */
[----:B------:R-:W-:Y:S02]  /*17a40*/  F2FP.F16.F32.PACK_AB R33, RZ, R33 ;  /* 0x00000021ff21723e */ /* 0x000fe400000000ff */
[----:B------:R-:W-:-:S02]  /*17a50*/  F2FP.F16.F32.PACK_AB R34, RZ, R34 ;  /* 0x00000022ff22723e */ /* 0x000fc400000000ff */
[----:B------:R-:W-:Y:S01]  /*17a60*/  F2FP.F16.F32.PACK_AB R35, RZ, R35 ;  /* 0x00000023ff23723e */ /* 0x000fe200000000ff */
[----:B------:R-:W-:Y:S01]  /*17a70*/  @P5 STG.E.U16 desc[UR36][R4.64+0x22], R33 ;  /* 0x0000222104005986 */ /* 0x000fe2000c101524 */
[----:B------:R-:W-:Y:S02]  /*17a80*/  F2FP.F16.F32.PACK_AB R36, RZ, R36 ;  /* 0x00000024ff24723e */ /* 0x000fe400000000ff */
[C---:B------:R-:W-:Y:S01]  /*17a90*/  ISETP.GT.AND P5, PT, R0.reuse, 0x19, P1 ;  /* 0x000000190000780c */ /* 0x040fe20000fa4270 */
[----:B------:R-:W-:Y:S01]  /*17aa0*/  @P2 STG.E.U16 desc[UR36][R6.64+0x20], R34 ;  /* 0x0000202206002986 */ /* 0x000fe2000c101524 */
[C---:B------:R-:W-:Y:S01]  /*17ab0*/  ISETP.GT.AND P2, PT, R0.reuse, 0x18, P0 ;  /* 0x000000180000780c */ /* 0x040fe20000744270 */
[-C--:B------:R-:W-:Y:S02]  /*17ac0*/  FMUL R37, R37, R2.reuse ;  /* 0x0000000225257220 */ /* 0x080fe40000400000 */
[----:B------:R-:W-:Y:S01]  /*17ad0*/  @P3 STG.E.U16 desc[UR36][R6.64+0x22], R35 ;  /* 0x0000222306003986 */ /* 0x000fe2000c101524 */
[----:B------:R-:W-:Y:S01]  /*17ae0*/  ISETP.GT.AND P3, PT, R0, 0x19, P0 ;  /* 0x000000190000780c */ /* 0x000fe20000764270 */
[----:B------:R-:W-:-:S02]  /*17af0*/  FMUL R38, R38, R2 ;  /* 0x0000000226267220 */ /* 0x000fc40000400000 */
[----:B------:R-:W-:Y:S01]  /*17b00*/  @P4 STG.E.U16 desc[UR36][R4.64+0x30], R36 ;  /* 0x0000302404004986 */ /* 0x000fe2000c101524 */
[----:B------:R-:W-:Y:S01]  /*17b10*/  ISETP.GT.AND P4, PT, R0, 0x20, P1 ;  /* 0x000000200000780c */ /* 0x000fe20000f84270 */
[-C--:B------:R-:W-:Y:S01]  /*17b20*/  FMUL R39, R39, R2.reuse ;  /* 0x0000000227277220 */ /* 0x080fe20000400000 */
[----:B------:R-:W-:Y:S01]  /*17b30*/  FMUL R40, R40, R2 ;  /* 0x0000000228287220 */ /* 0x000fe20000400000 */
[----:B------:R-:W-:Y:S02]  /*17b40*/  F2FP.F16.F32.PACK_AB R37, RZ, R37 ;  /* 0x00000025ff25723e */ /* 0x000fe400000000ff */
[----:B------:R-:W-:Y:S02]  /*17b50*/  F2FP.F16.F32.PACK_AB R38, RZ, R38 ;  /* 0x00000026ff26723e */ /* 0x000fe400000000ff */
[----:B------:R-:W-:Y:S01]  /*17b60*/  F2FP.F16.F32.PACK_AB R39, RZ, R39 ;  /* 0x00000027ff27723e */ /* 0x000fe200000000ff */
[----:B------:R-:W-:Y:S01]  /*17b70*/  @P5 STG.E.U16 desc[UR36][R4.64+0x32], R37 ;  /* 0x0000322504005986 */ /* 0x000fe2000c101524 */
[----:B------:R-:W-:-:S02]  /*17b80*/  F2FP.F16.F32.PACK_AB R40, RZ, R40 ;  /* 0x00000028ff28723e */ /* 0x000fc400000000ff */
[C---:B------:R-:W-:Y:S01]  /*17b90*/  ISETP.GT.AND P5, PT, R0.reuse, 0x21, P1 ;  /* 0x000000210000780c */ /* 0x040fe20000fa4270 */
[----:B------:R-:W-:Y:S01]  /*17ba0*/  @P2 STG.E.U16 desc[UR36][R6.64+0x30], R38 ;  /* 0x0000302606002986 */ /* 0x000fe2000c101524 */
[C---:B------:R-:W-:Y:S01]  /*17bb0*/  ISETP.GT.AND P2, PT, R0.reuse, 0x20, P0 ;  /* 0x000000200000780c */ /* 0x040fe20000744270 */
[-C--:B------:R-:W-:Y:S02]  /*17bc0*/  FMUL R41, R41, R2.reuse ;  /* 0x0000000229297220 */ /* 0x080fe40000400000 */
[----:B------:R-:W-:Y:S01]  /*17bd0*/  @P3 STG.E.U16 desc[UR36][R6.64+0x32], R39 ;  /* 0x0000322706003986 */ /* 0x000fe2000c101524 */
[----:B------:R-:W-:Y:S01]  /*17be0*/  ISETP.GT.AND P3, PT, R0, 0x21, P0 ;  /* 0x000000210000780c */ /* 0x000fe20000764270 */
[-C--:B------:R-:W-:Y:S02]  /*17bf0*/  FMUL R42, R42, R2.reuse ;  /* 0x000000022a2a7220 */ /* 0x080fe40000400000 */
[----:B------:R-:W-:Y:S01]  /*17c00*/  @P4 STG.E.U16 desc[UR36][R4.64+0x40], R40 ;  /* 0x0000402804004986 */ /* 0x000fe2000c101524 */
[----:B------:R-:W-:Y:S01]  /*17c10*/  ISETP.GT.AND P4, PT, R0, 0x28, P1 ;  /* 0x000000280000780c */ /* 0x000fe20000f84270 */
[-C--:B------:R-:W-:Y:S01]  /*17c20*/  FMUL R43, R43, R2.reuse ;  /* 0x000000022b2b7220 */ /* 0x080fe20000400000 */
[----:B------:R-:W-:Y:S01]  /*17c30*/  FMUL R44, R44, R2 ;  /* 0x000000022c2c7220 */ /* 0x000fe20000400000 */
[----:B------:R-:W-:-:S02]  /*17c40*/  F2FP.F16.F32.PACK_AB R41, RZ, R41 ;  /* 0x00000029ff29723e */ /* 0x000fc400000000ff */
[----:B------:R-:W-:Y:S02]  /*17c50*/  F2FP.F16.F32.PACK_AB R42, RZ, R42 ;  /* 0x0000002aff2a723e */ /* 0x000fe400000000ff */
        /* <DEDUP_REMOVED lines=357> */
[----:B------:R-:W-:Y:S01]  /*192b0*/  ISETP.GT.AND P2, PT, R0, 0xd8, P0 ;  /* 0x000000d80000780c */ /* 0x000fe20000744270 */
[-C--:B------:R-:W-:Y:S02]  /*192c0*/  FMUL R133, R133, R2.reuse ;  /* 0x0000000285857220 */ /* 0x080fe40000400000 */
[----:B------:R-:W-:Y:S01]  /*192d0*/  @P3 STG.E.U16 desc[UR36][R6.64+0x1a2], R131 ;  /* 0x0001a28306003986 */ /* 0x000fe2000c101524 */
[----:B------:R-:W-:-:S03]  /*192e0*/  FMUL R134, R134, R2 ;  /* 0x0000000286867220 */ /* 0x000fc60000400000 */
[----:B------:R-:W-:Y:S01]  /*192f0*/  @P4 STG.E.U16 desc[UR36][R4.64+0x1b0], R132 ;  /* 0x0001b08404004986 */ /* 0x000fe2000c101524 */
[C---:B------:R-:W-:Y:S01]  /*19300*/  ISETP.GT.AND P4, PT, R0.reuse, 0xd9, P0 ;  /* 0x000000d90000780c */ /* 0x040fe20000784270 */
[----:B------:R-:W-:Y:S01]  /*19310*/  FMUL R135, R135, R2 ;  /* 0x0000000287877220 */ /* 0x000fe20000400000 */
[----:B------:R-:W-:Y:S02]  /*19320*/  F2FP.F16.F32.PACK_AB R133, RZ, R133 ;  /* 0x00000085ff85723e */ /* 0x000fe400000000ff */
[----:B------:R-:W-:Y:S02]  /*19330*/  F2FP.F16.F32.PACK_AB R134, RZ, R134 ;  /* 0x00000086ff86723e */ /* 0x000fe400000000ff */
[----:B------:R-:W-:Y:S01]  /*19340*/  F2FP.F16.F32.PACK_AB R135, RZ, R135 ;  /* 0x00000087ff87723e */ /* 0x000fe200000000ff */
[----:B------:R-:W-:Y:S01]  /*19350*/  @P5 STG.E.U16 desc[UR36][R4.64+0x1b2], R133 ;  /* 0x0001b28504005986 */ /* 0x000fe2000c101524 */
[----:B------:R-:W-:-:S03]  /*19360*/  ISETP.GT.AND P5, PT, R0, 0xe0, P1 ;  /* 0x000000e00000780c */ /* 0x000fc60000fa4270 */
[----:B------:R-:W-:Y:S01]  /*19370*/  @P2 STG.E.U16 desc[UR36][R6.64+0x1b0], R134 ;  /* 0x0001b08606002986 */ /* 0x000fe2000c101524 */
[----:B------:R-:W-:Y:S01]  /*19380*/  ISETP.GT.AND P2, PT, R0, 0xe1, P1 ;  /* 0x000000e10000780c */ /* 0x000fe20000f44270 */
[-C--:B------:R-:W-:Y:S01]  /*19390*/  FMUL R136, R136, R2.reuse ;  /* 0x0000000288887220 */ /* 0x080fe20000400000 */
[C---:B------:R-:W-:Y:S01]  /*193a0*/  ISETP.GT.AND P3, PT, R0.reuse, 0xe0, P0 ;  /* 0x000000e00000780c */ /* 0x040fe20000764270 */
[----:B------:R-:W-:Y:S01]  /*193b0*/  @P4 STG.E.U16 desc[UR36][R6.64+0x1b2], R135 ;  /* 0x0001b28706004986 */ /* 0x000fe2000c101524 */
[-C--:B------:R-:W-:Y:S01]  /*193c0*/  FMUL R137, R137, R2.reuse ;  /* 0x0000000289897220 */ /* 0x080fe20000400000 */
[----:B------:R-:W-:Y:S01]  /*193d0*/  ISETP.GT.AND P4, PT, R0, 0xe1, P0 ;  /* 0x000000e10000780c */ /* 0x000fe20000784270 */
[-C--:B------:R-:W-:Y:S01]  /*193e0*/  FMUL R138, R138, R2.reuse ;  /* 0x000000028a8a7220 */ /* 0x080fe20000400000 */
[----:B------:R-:W-:Y:S01]  /*193f0*/  FMUL R139, R139, R2 ;  /* 0x000000028b8b7220 */ /* 0x000fe20000400000 */
[----:B------:R-:W-:Y:S02]  /*19400*/  F2FP.F16.F32.PACK_AB R136, RZ, R136 ;  /* 0x00000088ff88723e */ /* 0x000fe400000000ff */
[----:B------:R-:W-:-:S02]  /*19410*/  F2FP.F16.F32.PACK_AB R137, RZ, R137 ;  /* 0x00000089ff89723e */ /* 0x000fc400000000ff */
[----:B------:R-:W-:Y:S02]  /*19420*/  F2FP.F16.F32.PACK_AB R138, RZ, R138 ;  /* 0x0000008aff8a723e */ /* 0x000fe400000000ff */
[----:B------:R-:W-:Y:S01]  /*19430*/  F2FP.F16.F32.PACK_AB R139, RZ, R139 ;  /* 0x0000008bff8b723e */ /* 0x000fe200000000ff */
[----:B------:R-:W-:Y:S01]  /*19440*/  @P5 STG.E.U16 desc[UR36][R4.64+0x1c0], R136 ;  /* 0x0001c08804005986 */ /* 0x000fe2000c101524 */
[----:B------:R-:W-:-:S03]  /*19450*/  ISETP.GT.AND P5, PT, R0, 0xe9, P1 ;  /* 0x000000e90000780c */ /* 0x000fc60000fa4270 */
[----:B------:R-:W-:Y:S01]  /*19460*/  @P2 STG.E.U16 desc[UR36][R4.64+0x1c2], R137 ;  /* 0x0001c28904002986 */ /* 0x000fe2000c101524 */
[C---:B------:R-:W-:Y:S02]  /*19470*/  ISETP.GT.AND P2, PT, R0.reuse, 0xe8, P1 ;  /* 0x000000e80000780c */ /* 0x040fe40000f44270 */
[C---:B------:R-:W-:Y:S01]  /*19480*/  ISETP.GT.AND P6, PT, R0.reuse, 0xe8, P0 ;  /* 0x000000e80000780c */ /* 0x040fe200007c4270 */
[----:B------:R-:W-:Y:S01]  /*19490*/  @P3 STG.E.U16 desc[UR36][R6.64+0x1c0], R138 ;  /* 0x0001c08a06003986 */ /* 0x000fe2000c101524 */
[----:B------:R-:W-:Y:S01]  /*194a0*/  ISETP.GT.AND P3, PT, R0, 0xe9, P0 ;  /* 0x000000e90000780c */ /* 0x000fe20000764270 */
[-C--:B------:R-:W-:Y:S01]  /*194b0*/  FMUL R140, R140, R2.reuse ;  /* 0x000000028c8c7220 */ /* 0x080fe20000400000 */
[-C--:B------:R-:W-:Y:S01]  /*194c0*/  FMUL R141, R141, R2.reuse ;  /* 0x000000028d8d7220 */ /* 0x080fe20000400000 */
[----:B------:R-:W-:Y:S01]  /*194d0*/  @P4 STG.E.U16 desc[UR36][R6.64+0x1c2], R139 ;  /* 0x0001c28b06004986 */ /* 0x000fe2000c101524 */
[----:B------:R-:W-:Y:S01]  /*194e0*/  ISETP.GT.AND P4, PT, R0, 0xf0, P1 ;  /* 0x000000f00000780c */ /* 0x000fe20000f84270 */
[-C--:B------:R-:W-:Y:S01]  /*194f0*/  FMUL R142, R142, R2.reuse ;  /* 0x000000028e8e7220 */ /* 0x080fe20000400000 */
[-C--:B------:R-:W-:Y:S01]  /*19500*/  FMUL R143, R143, R2.reuse ;  /* 0x000000028f8f7220 */ /* 0x080fe20000400000 */
[----:B------:R-:W-:Y:S01]  /*19510*/  FMUL R144, R144, R2 ;  /* 0x0000000290907220 */ /* 0x000fe20000400000 */
[----:B------:R-:W-:-:S02]  /*19520*/  F2FP.F16.F32.PACK_AB R140, RZ, R140 ;  /* 0x0000008cff8c723e */ /* 0x000fc400000000ff */
[----:B------:R-:W-:Y:S02]  /*19530*/  F2FP.F16.F32.PACK_AB R141, RZ, R141 ;  /* 0x0000008dff8d723e */ /* 0x000fe400000000ff */
[----:B------:R-:W-:Y:S02]  /*19540*/  F2FP.F16.F32.PACK_AB R142, RZ, R142 ;  /* 0x0000008eff8e723e */ /* 0x000fe400000000ff */
[----:B------:R-:W-:Y:S02]  /*19550*/  F2FP.F16.F32.PACK_AB R143, RZ, R143 ;  /* 0x0000008fff8f723e */ /* 0x000fe400000000ff */
[----:B------:R-:W-:Y:S01]  /*19560*/  F2FP.F16.F32.PACK_AB R144, RZ, R144 ;  /* 0x00000090ff90723e */ /* 0x000fe200000000ff */
[----:B------:R-:W-:Y:S01]  /*19570*/  @P2 STG.E.U16 desc[UR36][R4.64+0x1d0], R140 ;  /* 0x0001d08c04002986 */ /* 0x000fe2000c101524 */
[----:B------:R-:W-:-:S03]  /*19580*/  ISETP.GT.AND P2, PT, R0, 0xf1, P1 ;  /* 0x000000f10000780c */ /* 0x000fc60000f44270 */
[----:B------:R-:W-:Y:S01]  /*19590*/  @P5 STG.E.U16 desc[UR36][R4.64+0x1d2], R141 ;  /* 0x0001d28d04005986 */ /* 0x000fe2000c101524 */
[----:B------:R-:W-:-:S03]  /*195a0*/  ISETP.GT.AND P5, PT, R0, 0xf0, P0 ;  /* 0x000000f00000780c */ /* 0x000fc600007a4270 */
[----:B------:R-:W-:Y:S01]  /*195b0*/  @P6 STG.E.U16 desc[UR36][R6.64+0x1d0], R142 ;  /* 0x0001d08e06006986 */ /* 0x000fe2000c101524 */
[----:B------:R-:W-:-:S03]  /*195c0*/  FMUL R145, R145, R2 ;  /* 0x0000000291917220 */ /* 0x000fc60000400000 */
[----:B------:R-:W-:Y:S01]  /*195d0*/  @P3 STG.E.U16 desc[UR36][R6.64+0x1d2], R143 ;  /* 0x0001d28f06003986 */ /* 0x000fe2000c101524 */
[----:B------:R-:W-:-:S03]  /*195e0*/  ISETP.GT.AND P3, PT, R0, 0xf8, P1 ;  /* 0x000000f80000780c */ /* 0x000fc60000f64270 */
[----:B------:R-:W-:Y:S01]  /*195f0*/  @P4 STG.E.U16 desc[UR36][R4.64+0x1e0], R144 ;  /* 0x0001e09004004986 */ /* 0x000fe2000c101524 */
[----:B------:R-:W-:Y:S01]  /*19600*/  ISETP.GT.AND P4, PT, R0, 0xf1, P0 ;  /* 0x000000f10000780c */ /* 0x000fe20000784270 */
[-C--:B------:R-:W-:Y:S01]  /*19610*/  FMUL R146, R146, R2.reuse ;  /* 0x0000000292927220 */ /* 0x080fe20000400000 */
[C---:B------:R-:W-:Y:S01]  /*19620*/  ISETP.GT.AND P1, PT, R0.reuse, 0xf9, P1 ;  /* 0x000000f90000780c */ /* 0x040fe20000f24270 */
[-C--:B------:R-:W-:Y:S01]  /*19630*/  FMUL R147, R147, R2.reuse ;  /* 0x0000000293937220 */ /* 0x080fe20000400000 */
[----:B------:R-:W-:Y:S01]  /*19640*/  ISETP.GT.AND P6, PT, R0, 0xf8, P0 ;  /* 0x000000f80000780c */ /* 0x000fe200007c4270 */
[-C--:B------:R-:W-:Y:S01]  /*19650*/  FMUL R148, R148, R2.reuse ;  /* 0x0000000294947220 */ /* 0x080fe20000400000 */
[----:B------:R-:W-:Y:S01]  /*19660*/  FMUL R149, R149, R2 ;  /* 0x0000000295957220 */ /* 0x000fe20000400000 */
[----:B------:R-:W-:Y:S02]  /*19670*/  F2FP.F16.F32.PACK_AB R145, RZ, R145 ;  /* 0x00000091ff91723e */ /* 0x000fe400000000ff */
[----:B------:R-:W-:-:S02]  /*19680*/  F2FP.F16.F32.PACK_AB R146, RZ, R146 ;  /* 0x00000092ff92723e */ /* 0x000fc400000000ff */
[----:B------:R-:W-:Y:S02]  /*19690*/  ISETP.GT.AND P0, PT, R0, 0xf9, P0 ;  /* 0x000000f90000780c */ /* 0x000fe40000704270 */
[----:B------:R-:W-:Y:S01]  /*196a0*/  F2FP.F16.F32.PACK_AB R147, RZ, R147 ;  /* 0x00000093ff93723e */ /* 0x000fe200000000ff */
[----:B------:R-:W-:Y:S01]  /*196b0*/  FMUL R150, R150, R2 ;  /* 0x0000000296967220 */ /* 0x000fe20000400000 */
[----:B------:R-:W-:Y:S02]  /*196c0*/  F2FP.F16.F32.PACK_AB R148, RZ, R148 ;  /* 0x00000094ff94723e */ /* 0x000fe400000000ff */
[----:B------:R-:W-:Y:S01]  /*196d0*/  F2FP.F16.F32.PACK_AB R149, RZ, R149 ;  /* 0x00000095ff95723e */ /* 0x000fe200000000ff */
[----:B------:R-:W-:Y:S01]  /*196e0*/  FMUL R151, R151, R2 ;  /* 0x0000000297977220 */ /* 0x000fe20000400000 */
[----:B------:R-:W-:Y:S01]  /*196f0*/  @P2 STG.E.U16 desc[UR36][R4.64+0x1e2], R145 ;  /* 0x0001e29104002986 */ /* 0x000fe2000c101524 */
[----:B------:R-:W-:-:S03]  /*19700*/  F2FP.F16.F32.PACK_AB R150, RZ, R150 ;  /* 0x00000096ff96723e */ /* 0x000fc600000000ff */
[----:B------:R-:W-:Y:S01]  /*19710*/  @P5 STG.E.U16 desc[UR36][R6.64+0x1e0], R146 ;  /* 0x0001e09206005986 */ /* 0x000fe2000c101524 */
[----:B------:R-:W-:-:S03]  /*19720*/  F2FP.F16.F32.PACK_AB R151, RZ, R151 ;  /* 0x00000097ff97723e */ /* 0x000fc600000000ff */
[----:B------:R-:W-:Y:S04]  /*19730*/  @P4 STG.E.U16 desc[UR36][R6.64+0x1e2], R147 ;  /* 0x0001e29306004986 */ /* 0x000fe8000c101524 */
[----:B------:R-:W-:Y:S04]  /*19740*/  @P3 STG.E.U16 desc[UR36][R4.64+0x1f0], R148 ;  /* 0x0001f09404003986 */ /* 0x000fe8000c101524 */
[----:B------:R0:W-:Y:S02]  /*19750*/  @P1 STG.E.U16 desc[UR36][R4.64+0x1f2], R149 ;  /* 0x0001f29504001986 */ /* 0x0001e4000c101524 */
[----:B0-----:R-:W-:Y:S01]  /*19760*/  @P6 IMAD.MOV.U32 R4, RZ, RZ, R6 ;  /* 0x000000ffff046224 */ /* 0x001fe200078e0006 */
[----:B------:R-:W-:-:S05]  /*19770*/  @P6 MOV R5, R7 ;  /* 0x0000000700056202 */ /* 0x000fca0000000f00 */
[----:B------:R0:W-:Y:S04]  /*19780*/  @P6 STG.E.U16 desc[UR36][R4.64+0x1f0], R150 ;  /* 0x0001f09604006986 */ /* 0x0001e8000c101524 */
[----:B------:R0:W-:Y:S02]  /*19790*/  @P0 STG.E.U16 desc[UR36][R6.64+0x1f2], R151 ;  /* 0x0001f29706000986 */ /* 0x0001e4000c101524 */
.L_x_536:
[----:B------:R-:W-:Y:S05]  /*197a0*/  BSYNC B0 ;  /* 0x0000000000007941 */ /* 0x000fea0003800000 */
.L_x_28:
[----:B0-----:R-:W2:Y:S04]  /*197b0*/  LDL.LU R5, [R1+0x200] ;  /* 0x0002000001057983 */ /* 0x001ea80000300800 */
[----:B------:R-:W2:Y:S01]  /*197c0*/  LDL.LU R4, [R1+0x204] ;  /* 0x0002040001047983 */ /* 0x000ea20000300800 */
[----:B------:R-:W-:Y:S01]  /*197d0*/  ULDC UR4, c[0x0][0xc] ;  /* 0x0000030000047ab9 */ /* 0x000fe20000000800 */
[----:B------:R-:W-:Y:S01]  /*197e0*/  ULDC UR5, c[0x0][0x10] ;  /* 0x0000040000057ab9 */ /* 0x000fe20000000800 */
[----:B-----5:R-:W2:Y:S01]  /*197f0*/  LDC R3, c[0x0][0x14] ;  /* 0x00000500ff037b82 */ /* 0x020ea20000000800 */
[----:B------:R-:W-:Y:S01]  /*19800*/  UIMAD.WIDE.U32 UR4, UR4, UR5, URZ ;  /* 0x00000005040472a5 */ /* 0x000fe2000f8e003f */
[----:B----4-:R-:W-:Y:S01]  /*19810*/  PRMT R0, RZ, 0x7610, R0 ;  /* 0x00007610ff007816 */ /* 0x010fe20000000000 */
[----:B------:R-:W-:Y:S01]  /*19820*/  UMOV UR42, 0xffffffff ;  /* 0xffffffff002a7882 */ /* 0x000fe20000000000 */
[----:B------:R-:W-:-:S03]  /*19830*/  UMOV UR43, 0xffffffff ;  /* 0xffffffff002b7882 */ /* 0x000fc60000000000 */
[----:B--2---:R-:W-:-:S04]  /*19840*/  IMAD.WIDE.U32 R4, R3, UR4, R4 ;  /* 0x0000000403047c25 */ /* 0x004fc8000f8e0004 */
[----:B------:R-:W-:Y:S01]  /*19850*/  IMAD R3, R3, UR5, RZ ;  /* 0x0000000503037c24 */ /* 0x000fe2000f8e02ff */
[----:B------:R-:W-:Y:S01]  /*19860*/  ULDC.64 UR4, c[0x0][0x650] ;  /* 0x0001940000047ab9 */ /* 0x000fe20000000a00 */
[----:B------:R-:W-:Y:S01]  /*19870*/  IMAD.MOV.U32 R7, RZ, RZ, R4 ;  /* 0x000000ffff077224 */ /* 0x000fe200078e0004 */
[----:B------:R-:W-:Y:S01]  /*19880*/  ISETP.GE.U32.AND P0, PT, R4, UR4, PT ;  /* 0x0000000404007c0c */ /* 0x000fe2000bf06070 */
[----:B------:R-:W-:-:S05]  /*19890*/  IMAD.IADD R6, R5, 0x1, R3 ;  /* 0x0000000105067824 */ /* 0x000fca00078e0203 */
[----:B------:R0:W-:Y:S01]  /*198a0*/  STL [R1+0x200], R6 ;  /* 0x0002000601007387 */ /* 0x0001e20000100800 */
[----:B------:R-:W-:-:S03]  /*198b0*/  ISETP.GE.U32.AND.EX P0, PT, R6, UR5, PT, P0 ;  /* 0x0000000506007c0c */ /* 0x000fc6000bf06100 */
[----:B------:R0:W-:Y:S10]  /*198c0*/  STL [R1+0x204], R7 ;  /* 0x0002040701007387 */ /* 0x0001f40000100800 */
[----:B0-----:R-:W-:Y:S05]  /*198d0*/  @P0 BRA `(.L_x_537) ;  /* 0x0000000400880947 */ /* 0x001fea0003800000 */
[----:B------:R-:W0:Y:S01]  /*198e0*/  S2UR UR6, SR_CTAID.X ;  /* 0x00000000000679c3 */ /* 0x000e220000002500 */
[----:B------:R-:W-:Y:S01]  /*198f0*/  ULDC.64 UR12, c[0x0][0x628] ;  /* 0x00018a00000c7ab9 */ /* 0x000fe20000000a00 */
[----:B------:R-:W-:Y:S01]  /*19900*/  ULDC UR4, c[0x0][0x150] ;  /* 0x0000540000047ab9 */ /* 0x000fe20000000800 */
[----:B------:R-:W-:Y:S01]  /*19910*/  ISETP.NE.U32.AND P0, PT, RZ, UR12, PT ;  /* 0x0000000cff007c0c */ /* 0x000fe2000bf05070 */
[----:B------:R-:W-:Y:S01]  /*19920*/  ULDC UR15, c[0x0][0x630] ;  /* 0x00018c00000f7ab9 */ /* 0x000fe20000000800 */
[C---:B------:R-:W-:Y:S01]  /*19930*/  R2UR UR16, R7.reuse ;  /* 0x00000000071072ca */ /* 0x040fe200000e0000 */
[----:B------:R-:W-:Y:S01]  /*19940*/  ULDC UR19, c[0x0][0x154] ;  /* 0x0000550000137ab9 */ /* 0x000fe20000000800 */
[----:B------:R-:W-:Y:S01]  /*19950*/  ISETP.NE.AND.EX P0, PT, RZ, UR13, PT, P0 ;  /* 0x0000000dff007c0c */ /* 0x000fe2000bf05300 */
[----:B------:R-:W2:Y:S01]  /*19960*/  S2UR UR18, SR_CTAID.Y ;  /* 0x00000000001279c3 */ /* 0x000ea20000002600 */
[----:B------:R-:W-:Y:S02]  /*19970*/  R2UR UR17, R6 ;  /* 0x00000000061172ca */ /* 0x000fe400000e0000 */
[----:B------:R-:W-:-:S02]  /*19980*/  R2UR UR10, R7 ;  /* 0x00000000070a72ca */ /* 0x000fc400000e0000 */
[----:B------:R-:W-:Y:S02]  /*19990*/  R2UR UR11, R6 ;  /* 0x00000000060b72ca */ /* 0x000fe400000e0000 */
[----:B0-----:R-:W-:-:S05]  /*199a0*/  I2FP.F32.U32 R0, UR6 ;  /* 0x0000000600007c45 */ /* 0x001fca0008201000 */
[----:B------:R-:W-:-:S04]  /*199b0*/  FMUL R0, R0, UR4 ;  /* 0x0000000400007c20 */ /* 0x000fc80008400000 */
[----:B------:R0:W4:Y:S01]  /*199c0*/  F2I.U32.TRUNC.NTZ R3, R0 ;  /* 0x0000000000037305 */ /* 0x000122000020f000 */
[----:B--2---:R-:W-:Y:S05]  /*199d0*/  @!P0 BRA `(.L_x_538) ;  /* 0x0000000000308947 */ /* 0x004fea0003800000 */
        /* <DEDUP_REMOVED lines=12> */
.L_x_538:
[----:B------:R-:W-:Y:S01]  /*19aa0*/  USHF.R.U64 UR43, UR10, UR15, UR11 ;  /* 0x0000000f0a2b7299 */ /* 0x000fe2000800120b */
[----:B0-----:R-:W-:Y:S01]  /*19ab0*/  I2FP.F32.U32 R0, UR18 ;  /* 0x0000001200007c45 */ /* 0x001fe20008201000 */
[----:B------:R-:W-:Y:S02]  /*19ac0*/  USHF.R.U32.HI UR4, URZ, UR15, UR11 ;  /* 0x0000000f3f047299 */ /* 0x000fe4000801160b */
        /* <DEDUP_REMOVED lines=8> */
[----:B------:R-:W-:Y:S01]  /*19b50*/  UIMAD.WIDE.U32 UR8, UR10, UR12, UR8 ;  /* 0x0000000c0a0872a5 */ /* 0x000fe2000f8e0008 */
[----:B----4-:R-:W-:Y:S01]  /*19b60*/  R2UR UR12, R3 ;  /* 0x00000000030c72ca */ /* 0x010fe200000e0000 */
[----:B------:R-:W-:Y:S01]  /*19b70*/  UIMAD UR10, UR10, UR13, UR4 ;  /* 0x0000000d0a0a72a4 */ /* 0x000fe2000f8e0204 */
[----:B------:R-:W-:Y:S01]  /*19b80*/  ULDC UR11, c[0x0][0x618] ;  /* 0x00018600000b7ab9 */ /* 0x000fe20000000800 */
[----:B------:R-:W-:Y:S02]  /*19b90*/  ULDC UR21, c[0x0][0x658] ;  /* 0x0001960000157ab9 */ /* 0x000fe40000000800 */
[----:B------:R-:W-:Y:S01]  /*19ba0*/  UIADD3 UR9, UR9, UR10, URZ ;  /* 0x0000000a09097290 */ /* 0x000fe2000fffe03f */
[----:B------:R-:W-:Y:S01]  /*19bb0*/  UMOV UR15, 0xffffffff ;  /* 0xffffffff000f7882 */ /* 0x000fe20000000000 */
[----:B------:R-:W-:Y:S01]  /*19bc0*/  ULDC.64 UR4, c[0x0][0x640] ;  /* 0x0001900000047ab9 */ /* 0x000fe20000000a00 */
[----:B------:R-:W-:Y:S01]  /*19bd0*/  USHF.L.U32 UR15, UR15, UR21, URZ ;  /* 0x000000150f0f7299 */ /* 0x000fe2000800063f */
[----:B------:R-:W-:Y:S01]  /*19be0*/  ISETP.NE.U32.AND P0, PT, RZ, UR4, PT ;  /* 0x00000004ff007c0c */ /* 0x000fe2000bf05070 */
[----:B------:R-:W-:-:S02]  /*19bf0*/  USHF.R.U64 UR16, UR8, UR11, UR9 ;  /* 0x0000000b08107299 */ /* 0x000fc40008001209 */
[----:B------:R-:W-:Y:S01]  /*19c00*/  USHF.R.U32.HI UR8, URZ, UR11, UR9 ;  /* 0x0000000b3f087299 */ /* 0x000fe20008011609 */
[----:B0-----:R-:W-:Y:S01]  /*19c10*/  R2UR UR14, R0 ;  /* 0x00000000000e72ca */ /* 0x001fe200000e0000 */
[----:B------:R-:W-:Y:S01]  /*19c20*/  ULDC UR17, c[0x0][0x608] ;  /* 0x0001820000117ab9 */ /* 0x000fe20000000800 */
[----:B------:R-:W-:Y:S01]  /*19c30*/  ULOP3.LUT UR41, URZ, UR15, URZ, 0x33, !UPT ;  /* 0x0000000f3f297292 */ /* 0x000fe2000f8e333f */
[----:B------:R-:W-:Y:S01]  /*19c40*/  ISETP.NE.AND.EX P0, PT, RZ, UR5, PT, P0 ;  /* 0x00000005ff007c0c */ /* 0x000fe2000bf05300 */
[----:B------:R-:W-:Y:S02]  /*19c50*/  USHF.R.U64 UR15, UR16, UR17, UR8 ;  /* 0x00000011100f7299 */ /* 0x000fe40008001208 */
[----:B------:R-:W-:Y:S02]  /*19c60*/  USHF.R.U32.HI UR8, URZ, UR17, UR8 ;  /* 0x000000113f087299 */ /* 0x000fe40008011608 */
[----:B------:R-:W-:Y:S02]  /*19c70*/  UIADD3 UR12, -UR12, URZ, URZ ;  /* 0x0000003f0c0c7290 */ /* 0x000fe4000fffe13f */
[----:B------:R-:W-:Y:S01]  /*19c80*/  USHF.R.U64 UR17, UR15, UR21, UR8 ;  /* 0x000000150f117299 */ /* 0x000fe20008001208 */
[----:B------:R-:W-:Y:S01]  /*19c90*/  UMOV UR19, 0x1 ;  /* 0x0000000100137882 */ /* 0x000fe20000000000 */
[----:B------:R-:W-:Y:S01]  /*19ca0*/  ULDC UR13, c[0x0][0x144] ;  /* 0x00005100000d7ab9 */ /* 0x000fe20000000800 */
[----:B------:R-:W-:Y:S01]  /*19cb0*/  ULDC UR7, c[0x0][0x600] ;  /* 0x0001800000077ab9 */ /* 0x000fe20000000800 */
[----:B------:R-:W-:-:S02]  /*19cc0*/  USHF.L.U32 UR24, UR19, UR21, URZ ;  /* 0x0000001513187299 */ /* 0x000fc4000800063f */
[----:B------:R-:W-:Y:S02]  /*19cd0*/  USHF.R.U32.HI UR8, URZ, UR21, UR8 ;  /* 0x000000153f087299 */ /* 0x000fe40008011608 */
[----:B------:R-:W-:Y:S02]  /*19ce0*/  UIMAD UR21, UR13, UR12, UR6 ;  /* 0x0000000c0d1572a4 */ /* 0x000fe4000f8e0206 */
[----:B------:R-:W-:Y:S02]  /*19cf0*/  UIADD3 UR20, UR7, -0x1, URZ ;  /* 0xffffffff07147890 */ /* 0x000fe4000fffe03f */
[----:B------:R-:W-:Y:S01]  /*19d00*/  UIADD3 UR19, -UR14, URZ, URZ ;  /* 0x0000003f0e137290 */ /* 0x000fe2000fffe13f */
        /* <DEDUP_REMOVED lines=17> */
.L_x_539:
[----:B------:R-:W-:Y:S01]  /*19e20*/  UISETP.NE.AND UP0, UPT, UR45, URZ, UPT ;  /* 0x0000003f2d00728c */ /* 0x000fe2000bf05270 */
[----:B------:R-:W-:Y:S01]  /*19e30*/  MOV R0, 0x1 ;  /* 0x0000000100007802 */ /* 0x000fe20000000f00 */
[----:B------:R-:W-:Y:S02]  /*19e40*/  USHF.R.U64 UR4, UR6, UR22, UR8 ;  /* 0x0000001606047299 */ /* 0x000fe40008001208 */
[----:B------:R-:W-:Y:S02]  /*19e50*/  ULOP3.LUT UR41, UR15, UR41, URZ, 0xc0, !UPT ;  /* 0x000000290f297292 */ /* 0x000fe4000f8ec03f */
[----:B------:R-:W-:Y:S02]  /*19e60*/  UIADD3 UR5, -UR4, URZ, URZ ;  /* 0x0000003f04057290 */ /* 0x000fe4000fffe13f */
[----:B------:R-:W-:Y:S02]  /*19e70*/  UIMAD UR41, UR24, UR4, UR41 ;  /* 0x00000004182972a4 */ /* 0x000fe4000f8e0229 */
[----:B------:R-:W-:-:S02]  /*19e80*/  ULOP3.LUT UR16, UR16, UR20, URZ, 0xc0, !UPT ;  /* 0x0000001410107292 */ /* 0x000fc4000f8ec03f */
[----:B------:R-:W-:Y:S02]  /*19e90*/  @UP0 UIMAD UR21, UR25, UR19, UR18 ;  /* 0x00000013191502a4 */ /* 0x000fe4000f8e0212 */
[----:B------:R-:W-:-:S03]  /*19ea0*/  UIMAD UR4, UR5, UR23, UR17 ;  /* 0x00000017050472a4 */ /* 0x000fc6000f8e0211 */
[----:B------:R-:W-:Y:S01]  /*19eb0*/  ULDC UR5, c[0x0][0x610] ;  /* 0x0001840000057ab9 */ /* 0x000fe20000000800 */
[----:B------:R-:W-:Y:S02]  /*19ec0*/  UIMAD UR4, UR4, UR7, UR16 ;  /* 0x00000007040472a4 */ /* 0x000fe4000f8e0210 */
[----:B------:R-:W-:-:S04]  /*19ed0*/  UIMAD UR41, UR41, UR5, UR21 ;  /* 0x00000005292972a4 */ /* 0x000fc8000f8e0215 */
[----:B------:R-:W-:Y:S02]  /*19ee0*/  USEL UR42, UR4, UR41, !UP0 ;  /* 0x00000029042a7287 */ /* 0x000fe4000c000000 */
[----:B------:R-:W-:-:S12]  /*19ef0*/  USEL UR41, UR41, UR4, !UP0 ;  /* 0x0000000429297287 */ /* 0x000fd8000c000000 */
.L_x_537:
[----:B------:R-:W-:-:S13]  /*19f00*/  LOP3.LUT P0, RZ, R0, 0xff, RZ, 0xc0, !PT ;  /* 0x000000ff00ff7812 */ /* 0x000fda000780c0ff */
[----:B------:R-:W-:Y:S05]  /*19f10*/  @P0 BRA `(.L_x_540) ;  /* 0xfffffe70007c0947 */ /* 0x000fea000383ffff */
[----:B------:R-:W-:Y:S05]  /*19f20*/  EXIT ;  /* 0x000000000000794d */ /* 0x000fea0003800000 */
.L_x_3:
[----:B------:R-:W2:Y:S01]  /*19f30*/  LDL R4, [R1+0x204] ;  /* 0x0002040001047983 */ /* 0x000ea20000100800 */
[----:B------:R-:W-:-:S03]  /*19f40*/  ULDC.64 UR8, c[0x0][0x650] ;  /* 0x0001940000087ab9 */ /* 0x000fc60000000a00 */
[----:B------:R-:W3:Y:S01]  /*19f50*/  LDL R3, [R1+0x200] ;  /* 0x0002000001037983 */ /* 0x000ee20000100800 */
[----:B------:R-:W-:Y:S01]  /*19f60*/  PRMT R0, RZ, 0x7610, R0 ;  /* 0x00007610ff007816 */ /* 0x000fe20000000000 */
[----:B------:R-:W-:Y:S01]  /*19f70*/  IMAD.MOV.U32 R5, RZ, RZ, -0x1 ;  /* 0xffffffffff057424 */ /* 0x000fe200078e00ff */
[----:B------:R-:W-:Y:S01]  /*19f80*/  MOV R10, 0xffffffff ;  /* 0xffffffff000a7802 */ /* 0x000fe20000000f00 */
[----:B------:R-:W-:Y:S01]  /*19f90*/  IMAD.MOV.U32 R2, RZ, RZ, -0x1 ;  /* 0xffffffffff027424 */ /* 0x000fe200078e00ff */
[----:B--2---:R-:W-:-:S04]  /*19fa0*/  ISETP.GE.U32.AND P0, PT, R4, UR8, PT ;  /* 0x0000000804007c0c */ /* 0x004fc8000bf06070 */
[----:B---3--:R-:W-:-:S13]  /*19fb0*/  ISETP.GE.U32.AND.EX P0, PT, R3, UR9, PT, P0 ;  /* 0x0000000903007c0c */ /* 0x008fda000bf06100 */
[----:B------:R-:W-:Y:S05]  /*19fc0*/  @P0 BRA `(.L_x_541) ;  /* 0x00000004008c0947 */ /* 0x000fea0003800000 */
[----:B------:R-:W-:Y:S01]  /*19fd0*/  I2FP.F32.U32 R0, UR4 ;  /* 0x0000000400007c45 */ /* 0x000fe20008201000 */
[----:B0-----:R-:W-:Y:S01]  /*19fe0*/  ULDC.64 UR16, c[0x0][0x628] ;  /* 0x00018a0000107ab9 */ /* 0x001fe20000000a00 */
        /* <DEDUP_REMOVED lines=24> */
.L_x_542:
        /* <DEDUP_REMOVED lines=24> */
[----:B------:R-:W-:Y:S01]  /*1a2f0*/  UMOV UR19, 0x1 ;  /* 0x0000000100137882 */ /* 0x000fe20000000000 */
[----:B------:R-:W-:Y:S01]  /*1a300*/  ULDC UR20, c[0x0][0x608] ;  /* 0x0001820000147ab9 */ /* 0x000fe20000000800 */
[----:B------:R-:W-:Y:S01]  /*1a310*/  USHF.L.U32 UR26, UR19, UR23, URZ ;  /* 0x00000017131a7299 */ /* 0x000fe2000800063f */
[----:B------:R-:W-:Y:S01]  /*1a320*/  ISETP.NE.AND.EX P0, PT, RZ, UR9, PT, P0 ;  /* 0x00000009ff007c0c */ /* 0x000fe2000bf05300 */
[----:B------:R-:W-:Y:S02]  /*1a330*/  USHF.R.U64 UR19, UR18, UR20, UR11 ;  /* 0x0000001412137299 */ /* 0x000fe4000800120b */
[----:B------:R-:W-:Y:S02]  /*1a340*/  USHF.R.U32.HI UR11, URZ, UR20, UR11 ;  /* 0x000000143f0b7299 */ /* 0x000fe4000801160b */
[----:B------:R-:W-:-:S02]  /*1a350*/  UIADD3 UR15, -UR15, URZ, URZ ;  /* 0x0000003f0f0f7290 */ /* 0x000fc4000fffe13f */
[----:B------:R-:W-:Y:S01]  /*1a360*/  USHF.R.U64 UR20, UR19, UR23, UR11 ;  /* 0x0000001713147299 */ /* 0x000fe2000800120b */
[----:B------:R-:W-:Y:S01]  /*1a370*/  ULDC UR16, c[0x0][0x144] ;  /* 0x0000510000107ab9 */ /* 0x000fe20000000800 */
[----:B------:R-:W-:Y:S01]  /*1a380*/  ULDC UR6, c[0x0][0x600] ;  /* 0x0001800000067ab9 */ /* 0x000fe20000000800 */
[----:B------:R-:W-:Y:S02]  /*1a390*/  USHF.R.U32.HI UR11, URZ, UR23, UR11 ;  /* 0x000000173f0b7299 */ /* 0x000fe4000801160b */
[----:B------:R-:W-:Y:S02]  /*1a3a0*/  UIMAD UR23, UR16, UR15, UR4 ;  /* 0x0000000f101772a4 */ /* 0x000fe4000f8e0204 */
[----:B------:R-:W-:Y:S02]  /*1a3b0*/  UIADD3 UR22, UR6, -0x1, URZ ;  /* 0xffffffff06167890 */ /* 0x000fe4000fffe03f */
[----:B------:R-:W-:Y:S02]  /*1a3c0*/  ULOP3.LUT UR27, URZ, UR13, URZ, 0x33, !UPT ;  /* 0x0000000d3f1b7292 */ /* 0x000fe4000f8e333f */
        /* <DEDUP_REMOVED lines=18> */
.L_x_543:
[----:B------:R-:W-:Y:S01]  /*1a4f0*/  UISETP.NE.AND UP0, UPT, UR45, URZ, UPT ;  /* 0x0000003f2d00728c */ /* 0x000fe2000bf05270 */
[----:B------:R-:W-:Y:S01]  /*1a500*/  IMAD.MOV.U32 R0, RZ, RZ, 0x1 ;  /* 0x00000001ff007424 */ /* 0x000fe200078e00ff */
[----:B------:R-:W-:Y:S01]  /*1a510*/  USHF.R.U64 UR8, UR4, UR24, UR11 ;  /* 0x0000001804087299 */ /* 0x000fe2000800120b */
[----:B------:R-:W-:Y:S01]  /*1a520*/  IMAD.U32 R10, RZ, RZ, UR5 ;  /* 0x00000005ff0a7e24 */ /* 0x000fe2000f8e00ff */
[----:B------:R-:W-:Y:S02]  /*1a530*/  ULOP3.LUT UR4, UR19, UR27, URZ, 0xc0, !UPT ;  /* 0x0000001b13047292 */ /* 0x000fe4000f8ec03f */
[----:B------:R-:W-:Y:S02]  /*1a540*/  ULOP3.LUT UR18, UR18, UR22, URZ, 0xc0, !UPT ;  /* 0x0000001612127292 */ /* 0x000fe4000f8ec03f */
[----:B------:R-:W-:-:S03]  /*1a550*/  UIMAD UR4, UR26, UR8, UR4 ;  /* 0x000000081a0472a4 */ /* 0x000fc6000f8e0204 */
[----:B------:R-:W-:Y:S02]  /*1a560*/  @UP0 UIMAD UR23, UR28, UR21, UR7 ;  /* 0x000000151c1702a4 */ /* 0x000fe4000f8e0207 */
[----:B------:R-:W-:-:S03]  /*1a570*/  UIADD3 UR7, -UR8, URZ, URZ ;  /* 0x0000003f08077290 */ /* 0x000fc6000fffe13f */
[----:B------:R-:W-:Y:S01]  /*1a580*/  ULDC UR8, c[0x0][0x610] ;  /* 0x0001840000087ab9 */ /* 0x000fe20000000800 */
[----:B------:R-:W-:Y:S02]  /*1a590*/  UIMAD UR7, UR7, UR25, UR20 ;  /* 0x00000019070772a4 */ /* 0x000fe4000f8e0214 */
[----:B------:R-:W-:Y:S02]  /*1a5a0*/  UIMAD UR4, UR4, UR8, UR23 ;  /* 0x00000008040472a4 */ /* 0x000fe4000f8e0217 */
[----:B------:R-:W-:-:S04]  /*1a5b0*/  UIMAD UR7, UR7, UR6, UR18 ;  /* 0x00000006070772a4 */ /* 0x000fc8000f8e0212 */
[----:B------:R-:W-:Y:S02]  /*1a5c0*/  USEL UR6, UR7, UR4, !UP0 ;  /* 0x0000000407067287 */ /* 0x000fe4000c000000 */
[----:B------:R-:W-:-:S04]  /*1a5d0*/  USEL UR4, UR4, UR7, !UP0 ;  /* 0x0000000704047287 */ /* 0x000fc8000c000000 */
[----:B------:R-:W-:Y:S02]  /*1a5e0*/  MOV R2, UR6 ;  /* 0x0000000600027c02 */ /* 0x000fe40008000f00 */
[----:B------:R-:W-:-:S07]  /*1a5f0*/  IMAD.U32 R5, RZ, RZ, UR4 ;  /* 0x00000004ff057e24 */ /* 0x000fce000f8e00ff */
.L_x_541:
[----:B------:R-:W-:-:S08]  /*1a600*/  NOP ;  /* 0x0000000000007918 */ /* 0x000fd00000000000 */
[----:B0-----:R-:W0:-:S00]  /*1a610*/  USETMAXREG.DEALLOC.CTAPOOL 0x18 ;  /* 0x00000018000079c8 */ /* 0x001e0000080e0500 */
[----:B------:R-:W-:-:S13]  /*1a620*/  ISETP.NE.AND P0, PT, RZ, UR10, PT ;  /* 0x0000000aff007c0c */ /* 0x000fda000bf05270 */
[----:B------:R-:W-:Y:S05]  /*1a630*/  @P0 EXIT ;  /* 0x000000000000094d */ /* 0x000fea0003800000 */
[----:B0-----:R-:W-:Y:S01]  /*1a640*/  LOP3.LUT P0, RZ, R0, 0xff, RZ, 0xc0, !PT ;  /* 0x000000ff00ff7812 */ /* 0x001fe2000780c0ff */
[----:B------:R-:W-:Y:S01]  /*1a650*/  IMAD.MOV.U32 R7, RZ, RZ, 0x1 ;  /* 0x00000001ff077424 */ /* 0x000fe200078e00ff */
[----:B------:R-:W-:-:S11]  /*1a660*/  MOV R6, RZ ;  /* 0x000000ff00067202 */ /* 0x000fd60000000f00 */
[----:B------:R-:W-:Y:S05]  /*1a670*/  @!P0 BRA `(.L_x_544) ;  /* 0x0000000c00588947 */ /* 0x000fea0003800000 */
[----:B------:R-:W0:Y:S01]  /*1a680*/  S2R R3, SR_TID.X ;  /* 0x0000000000037919 */ /* 0x000e220000002100 */
[----:B------:R-:W1:Y:S01]  /*1a690*/  LDC R0, c[0x0][0x28c] ;  /* 0x0000a300ff007b82 */ /* 0x000e620000000800 */
[----:B------:R-:W-:Y:S01]  /*1a6a0*/  ULDC UR5, c[0x0][0x658] ;  /* 0x0001960000057ab9 */ /* 0x000fe20000000800 */
[----:B------:R-:W-:Y:S01]  /*1a6b0*/  UMOV UR7, 0xffffffff ;  /* 0xffffffff00077882 */ /* 0x000fe20000000000 */
[----:B------:R-:W-:Y:S01]  /*1a6c0*/  ULDC UR6, c[0x0][0xc] ;  /* 0x0000030000067ab9 */ /* 0x000fe20000000800 */
[----:B------:R-:W-:Y:S01]  /*1a6d0*/  USHF.L.U32 UR8, UR7, UR5, URZ ;  /* 0x0000000507087299 */ /* 0x000fe2000800063f */
[----:B------:R-:W-:Y:S01]  /*1a6e0*/  BSSY B0, `(.L_x_544) ;  /* 0x00000cf000007945 */ /* 0x000fe20003800000 */
[----:B------:R-:W-:Y:S01]  /*1a6f0*/  UMOV UR9, 0x1 ;  /* 0x0000000100097882 */ /* 0x000fe20000000000 */
[----:B------:R-:W-:Y:S01]  /*1a700*/  ULDC UR7, c[0x0][0x10] ;  /* 0x0000040000077ab9 */ /* 0x000fe20000000800 */
[----:B------:R-:W-:Y:S01]  /*1a710*/  USHF.L.U32 UR17, UR9, UR5, URZ ;  /* 0x0000000509117299 */ /* 0x000fe2000800063f */
[----:B------:R-:W-:Y:S01]  /*1a720*/  IMAD.MOV.U32 R9, RZ, RZ, 0x1 ;  /* 0x00000001ff097424 */ /* 0x000fe200078e00ff */
[----:B------:R-:W-:Y:S01]  /*1a730*/  UIMAD.WIDE.U32 UR6, UR6, UR7, URZ ;  /* 0x00000007060672a5 */ /* 0x000fe2000f8e003f */
[----:B------:R-:W-:Y:S01]  /*1a740*/  MOV R7, 0x1 ;  /* 0x0000000100077802 */ /* 0x000fe20000000f00 */
[----:B------:R-:W-:Y:S01]  /*1a750*/  ULDC UR5, c[0x0][0x14] ;  /* 0x0000050000057ab9 */ /* 0x000fe20000000800 */
[----:B------:R-:W-:Y:S01]  /*1a760*/  IMAD.MOV.U32 R6, RZ, RZ, RZ ;  /* 0x000000ffff067224 */ /* 0x000fe200078e00ff */
[----:B------:R-:W-:-:S02]  /*1a770*/  UIMAD.WIDE.U32 UR20, UR6, UR5, URZ ;  /* 0x00000005061472a5 */ /* 0x000fc4000f8e003f */
[----:B------:R-:W-:Y:S01]  /*1a780*/  UIMAD UR13, UR7, UR5, URZ ;  /* 0x00000005070d72a4 */ /* 0x000fe2000f8e023f */
[----:B------:R-:W-:Y:S01]  /*1a790*/  ULDC UR4, c[0x0][0x600] ;  /* 0x0001800000047ab9 */ /* 0x000fe20000000800 */
[----:B------:R-:W-:Y:S02]  /*1a7a0*/  ULOP3.LUT UR19, UR40, 0x2, URZ, 0xfc, !UPT ;  /* 0x0000000228137892 */ /* 0x000fe4000f8efc3f */
[----:B------:R-:W-:Y:S02]  /*1a7b0*/  UIADD3 UR4, UR4, -0x1, URZ ;  /* 0xffffffff04047890 */ /* 0x000fe4000fffe03f */
[----:B------:R-:W-:Y:S01]  /*1a7c0*/  ULOP3.LUT UR16, URZ, UR8, URZ, 0x33, !UPT ;  /* 0x000000083f107292 */ /* 0x000fe2000f8e333f */
[----:B-1----:R-:W-:Y:S01]  /*1a7d0*/  VIADD R0, R0, 0x3f ;  /* 0x0000003f00007836 */ /* 0x002fe20000000000 */
[----:B------:R-:W-:Y:S01]  /*1a7e0*/  UIADD3 UR13, UR21, UR13, URZ ;  /* 0x0000000d150d7290 */ /* 0x000fe2000fffe03f */
[----:B------:R-:W-:Y:S01]  /*1a7f0*/  ULDC.64 UR22, c[0x0][0x198] ;  /* 0x0000660000167ab9 */ /* 0x000fe20000000a00 */
[----:B0-----:R-:W-:-:S02]  /*1a800*/  LOP3.LUT P3, RZ, R3, 0x7f, RZ, 0xc0, !PT ;  /* 0x0000007f03ff7812 */ /* 0x001fc4000786c0ff */
[----:B------:R-:W-:Y:S02]  /*1a810*/  LOP3.LUT P0, RZ, R3, 0x1f, RZ, 0xc0, !PT ;  /* 0x0000001f03ff7812 */ /* 0x000fe4000780c0ff */
[----:B------:R-:W-:Y:S02]  /*1a820*/  SHF.R.S32.HI R3, RZ, 0x1f, R0 ;  /* 0x0000001fff037819 */ /* 0x000fe40000011400 */
[----:B------:R-:W-:Y:S02]  /*1a830*/  PLOP3.LUT P0, PT, P0, P3, PT, 0x8a, 0x0 ;  /* 0x000000000000781c */ /* 0x000fe40000707172 */
[----:B------:R-:W-:-:S04]  /*1a840*/  LEA.HI R0, R3, R0, RZ, 0x6 ;  /* 0x0000000003007211 */ /* 0x000fc800078f30ff */
[----:B------:R-:W-:-:S05]  /*1a850*/  SHF.R.S32.HI R0, RZ, 0x6, R0 ;  /* 0x00000006ff007819 */ /* 0x000fca0000011400 */
[----:B------:R-:W-:-:S07]  /*1a860*/  VIADD R16, R0, 0x1 ;  /* 0x0000000100107836 */ /* 0x000fce0000000000 */
.L_x_556:
[----:B------:R-:W-:-:S03]  /*1a870*/  UMOV UR5, 0xffffffff ;  /* 0xffffffff00057882 */ /* 0x000fc60000000000 */
[----:B------:R-:W-:Y:S05]  /*1a880*/  BRA.DIV UR5, `(.L_x_545) ;  /* 0x0000000e05c47947 */ /* 0x000fea000b800000 */
[----:B------:R-:W-:-:S13]  /*1a890*/  ELECT P6, URZ, PT ;  /* 0x00000000003f782f */ /* 0x000fda00038c0000 */
.L_x_567:
[----:B------:R-:W0:Y:S01]  /*1a8a0*/  LDC R3, c[0x0][0x28c] ;  /* 0x0000a300ff037b82 */ /* 0x000e220000000800 */
[----:B------:R-:W-:Y:S01]  /*1a8b0*/  BSSY B1, `(.L_x_546) ;  /* 0x0000035000017945 */ /* 0x000fe20003800000 */
[----:B0-----:R-:W-:-:S13]  /*1a8c0*/  ISETP.LT.OR P6, PT, R3, 0x1, !P6 ;  /* 0x000000010300780c */ /* 0x001fda00077c1670 */
[----:B------:R-:W-:Y:S05]  /*1a8d0*/  @P6 BRA `(.L_x_547) ;  /* 0x0000000000c86947 */ /* 0x000fea0003800000 */
[----:B------:R-:W-:Y:S01]  /*1a8e0*/  SHF.L.U32 R2, R2, 0x8, RZ ;  /* 0x0000000802027819 */ /* 0x000fe200000006ff */
[----:B------:R-:W-:Y:S01]  /*1a8f0*/  IMAD.SHL.U32 R5, R5, 0x100, RZ ;  /* 0x0000010005057824 */ /* 0x000fe200078e00ff */
[----:B------:R-:W-:Y:S01]  /*1a900*/  MOV R4, R16 ;  /* 0x0000001000047202 */ /* 0x000fe20000000f00 */
[----:B------:R-:W-:Y:S02]  /*1a910*/  IMAD.MOV.U32 R13, RZ, RZ, RZ ;  /* 0x000000ffff0d7224 */ /* 0x000fe400078e00ff */
[----:B------:R-:W-:Y:S02]  /*1a920*/  IMAD.MOV.U32 R3, RZ, RZ, R7 ;  /* 0x000000ffff037224 */ /* 0x000fe400078e0007 */
[----:B------:R-:W-:-:S07]  /*1a930*/  IMAD.MOV.U32 R8, RZ, RZ, R6 ;  /* 0x000000ffff087224 */ /* 0x000fce00078e0006 */
.L_x_551:
[----:B------:R-:W0:Y:S01]  /*1a940*/  S2R R12, SR_CgaCtaId ;  /* 0x00000000000c7919 */ /* 0x000e220000008800 */
[----:B-1----:R-:W-:-:S04]  /*1a950*/  MOV R11, 0x400 ;  /* 0x00000400000b7802 */ /* 0x002fc80000000f00 */
[----:B0-----:R-:W-:Y:S02]  /*1a960*/  LEA R15, R12, R11, 0x18 ;  /* 0x0000000b0c0f7211 */ /* 0x001fe400078ec0ff */
[----:B------:R-:W-:Y:S01]  /*1a970*/  SHF.L.U32 R11, R3, 0x1f, RZ ;  /* 0x0000001f030b7819 */ /* 0x000fe200000006ff */
[----:B------:R-:W0:Y:S01]  /*1a980*/  @!P3 LDC R12, c[0x0][0x500] ;  /* 0x00014000ff0cbb82 */ /* 0x000e220000000800 */
[----:B------:R-:W-:-:S04]  /*1a990*/  LEA R14, R8, R15, 0x3 ;  /* 0x0000000f080e7211 */ /* 0x000fc800078e18ff */
[----:B------:R-:W1:Y:S02]  /*1a9a0*/  SYNCS.PHASECHK.TRANS64.TRYWAIT P1, [R14+URZ+0x20], R11 ;  /* 0x0000200b0e0075a7 */ /* 0x000e64000802017f */
[----:B-1----:R-:W-:Y:S05]  /*1a9b0*/  @!P1 BRA `(.L_x_548) ;  /* 0x0000000c00989947 */ /* 0x002fea0003800000 */
.L_x_568:
[----:B------:R-:W-:Y:S01]  /*1a9c0*/  UPRMT UR5, UR19, 0x9910, URZ ;  /* 0x0000991013057896 */ /* 0x000fe2000800003f */
[----:B0-----:R0:W-:Y:S03]  /*1a9d0*/  @!P3 SYNCS.ARRIVE.TRANS64 RZ, [R14+URZ], R12 ;  /* 0x0000000c0effb9a7 */ /* 0x0011e6000800003f */
[----:B------:R-:W-:-:S06]  /*1a9e0*/  UISETP.NE.AND UP0, UPT, UR5, 0x2, UPT ;  /* 0x000000020500788c */ /* 0x000fcc000bf05270 */
[----:B------:R-:W-:-:S13]  /*1a9f0*/  PLOP3.LUT P1, PT, PT, PT, UP0, 0x80, 0x0 ;  /* 0x000000000000781c */ /* 0x000fda0003f2f008 */
[----:B0-----:R-:W-:Y:S05]  /*1aa00*/  @P1 BRA `(.L_x_549) ;  /* 0x0000000000041947 */ /* 0x001fea0003800000 */
[----:B------:R-:W-:Y:S01]  /*1aa10*/  BPT.TRAP 0x1 ;  /* 0x000000040000795c */ /* 0x000fe20000300000 */
.L_x_549:
[----:B------:R-:W-:Y:S05]  /*1aa20*/  @P0 BRA `(.L_x_550) ;  /* 0x0000000000040947 */ /* 0x000fea0003800000 */
[----:B------:R-:W-:Y:S01]  /*1aa30*/  BPT.TRAP 0x1 ;  /* 0x000000040000795c */ /* 0x000fe20000300000 */
.L_x_550:
[----:B------:R-:W-:Y:S01]  /*1aa40*/  IMAD R15, R8, 0x8000, R15 ;  /* 0x00008000080f7824 */ /* 0x000fe200078e020f */
[----:B------:R-:W-:Y:S01]  /*1aa50*/  R2UR UR9, R14 ;  /* 0x000000000e0972ca */ /* 0x000fe200000e0000 */
[----:B------:R-:W-:Y:S01]  /*1aa60*/  UIADD3 UR6, UP0, UR22, 0xf0, URZ ;  /* 0x000000f016067890 */ /* 0x000fe2000ff1e03f */
[----:B------:R-:W-:Y:S01]  /*1aa70*/  R2UR UR11, R5 ;  /* 0x00000000050b72ca */ /* 0x000fe200000e0000 */
[----:B------:R-:W-:Y:S01]  /*1aa80*/  UIADD3 UR24, UP1, UR22, 0x1f0, URZ ;  /* 0x000001f016187890 */ /* 0x000fe2000ff3e03f */
[----:B------:R-:W-:Y:S01]  /*1aa90*/  R2UR UR5, R15 ;  /* 0x000000000f0572ca */ /* 0x000fe200000e0000 */
[----:B------:R-:W-:Y:S01]  /*1aaa0*/  UIADD3.X UR7, URZ, UR23, URZ, UP0, !UPT ;  /* 0x000000173f077290 */ /* 0x000fe200087fe43f */
[C---:B------:R-:W-:Y:S01]  /*1aab0*/  R2UR UR10, R13.reuse ;  /* 0x000000000d0a72ca */ /* 0x040fe200000e0000 */
[----:B------:R-:W-:Y:S01]  /*1aac0*/  VIADD R8, R8, 0x1 ;  /* 0x0000000108087836 */ /* 0x000fe20000000000 */
[----:B------:R-:W-:Y:S01]  /*1aad0*/  R2UR UR12, R10 ;  /* 0x000000000a0c72ca */ /* 0x000fe200000e0000 */
[----:B------:R-:W-:Y:S01]  /*1aae0*/  UIADD3.X UR25, URZ, UR23, URZ, UP1, !UPT ;  /* 0x000000173f197290 */ /* 0x000fe20008ffe43f */
[----:B------:R-:W-:Y:S01]  /*1aaf0*/  IADD3 R4, R4, -0x1, RZ ;  /* 0xffffffff04047810 */ /* 0x000fe20007ffe0ff */
[----:B------:R-:W-:Y:S01]  /*1ab00*/  UMOV UR14, 0x0 ;  /* 0x00000000000e7882 */ /* 0x000fe20000000000 */
[----:B------:R-:W-:Y:S01]  /*1ab10*/  R2UR UR18, R2 ;  /* 0x00000000021272ca */ /* 0x000fe200000e0000 */
[----:B------:R-:W-:Y:S01]  /*1ab20*/  UMOV UR15, 0x10000000 ;  /* 0x10000000000f7882 */ /* 0x000fe20000000000 */
[----:B------:R-:W-:Y:S01]  /*1ab30*/  ISETP.GT.AND P2, PT, R4, 0x1, PT ;  /* 0x000000010400780c */ /* 0x000fe20003f44270 */
[----:B------:R-:W-:Y:S01]  /*1ab40*/  VIADD R13, R13, 0x40 ;  /* 0x000000400d0d7836 */ /* 0x000fe20000000000 */
[----:B------:R-:W-:Y:S01]  /*1ab50*/  ISETP.NE.AND P1, PT, R8, 0x4, PT ;  /* 0x000000040800780c */ /* 0x000fe20003f25270 */
[----:B------:R-:W-:-:S02]  /*1ab60*/  UIADD3 UR8, UR5, 0x100, URZ ;  /* 0x0000010005087890 */ /* 0x000fc4000fffe03f */
[----:B------:R-:W-:Y:S01]  /*1ab70*/  UIADD3 UR5, UR5, 0x20100, URZ ;  /* 0x0002010005057890 */ /* 0x000fe2000fffe03f */
[----:B------:R-:W-:Y:S02]  /*1ab80*/  SEL R12, RZ, 0x1, P1 ;  /* 0x00000001ff0c7807 */ /* 0x000fe40000800000 */
[----:B------:R-:W-:Y:S02]  /*1ab90*/  SEL R8, R8, RZ, P1 ;  /* 0x000000ff08087207 */ /* 0x000fe40000800000 */
[----:B------:R-:W-:Y:S02]  /*1aba0*/  LOP3.LUT R3, R3, R12, RZ, 0x3c, !PT ;  /* 0x0000000c03037212 */ /* 0x000fe400078e3cff */
[----:B------:R0:W-:Y:S02]  /*1abb0*/  UTMALDG.3D [UR8], [UR6], desc[UR14] ;  /* 0x00000e08060075b4 */ /* 0x0001e40008011000 */
[----:B0-----:R-:W-:Y:S01]  /*1abc0*/  UMOV UR8, UR5 ;  /* 0x0000000500087c82 */ /* 0x001fe20008000000 */
[----:B------:R-:W-:-:S02]  /*1abd0*/  UMOV UR11, UR18 ;  /* 0x00000012000b7c82 */ /* 0x000fc40008000000 */
[----:B------:R0:W-:Y:S02]  /*1abe0*/  UTMALDG.3D [UR8], [UR24], desc[UR14] ;  /* 0x00000e08180075b4 */ /* 0x0001e40008011000 */
[----:B0-----:R-:W-:Y:S05]  /*1abf0*/  @P2 BRA `(.L_x_551) ;  /* 0xfffffffc00502947 */ /* 0x001fea000383ffff */
.L_x_547:
[----:B------:R-:W-:Y:S05]  /*1ac00*/  BSYNC B1 ;  /* 0x0000000000017941 */ /* 0x000fea0003800000 */
.L_x_546:
[----:B------:R-:W2:Y:S01]  /*1ac10*/  LDL.LU R15, [R1+0x200] ;  /* 0x00020000010f7983 */ /* 0x000ea20000300800 */
[----:B------:R-:W-:Y:S01]  /*1ac20*/  LOP3.LUT P4, RZ, R9, 0xff, RZ, 0xc0, !PT ;  /* 0x000000ff09ff7812 */ /* 0x000fe2000788c0ff */
[----:B------:R-:W-:Y:S01]  /*1ac30*/  IMAD.IADD R6, R0, 0x1, R6 ;  /* 0x0000000100067824 */ /* 0x000fe200078e0206 */
[----:B------:R-:W-:Y:S01]  /*1ac40*/  ULDC.64 UR6, c[0x0][0x650] ;  /* 0x0001940000067ab9 */ /* 0x000fe20000000a00 */
[----:B-1----:R-:W3:Y:S01]  /*1ac50*/  LDL.LU R14, [R1+0x204] ;  /* 0x00020400010e7983 */ /* 0x002ee20000300800 */
[----:B------:R-:W-:Y:S01]  /*1ac60*/  BSSY B1, `(.L_x_552) ;  /* 0x0000074000017945 */ /* 0x000fe20003800000 */
[----:B------:R-:W-:Y:S01]  /*1ac70*/  MOV R5, 0xffffffff ;  /* 0xffffffff00057802 */ /* 0x000fe20000000f00 */
[----:B------:R-:W-:Y:S01]  /*1ac80*/  IMAD.MOV.U32 R10, RZ, RZ, -0x1 ;  /* 0xffffffffff0a7424 */ /* 0x000fe200078e00ff */
[----:B------:R-:W-:Y:S02]  /*1ac90*/  SHF.R.U32.HI R2, RZ, 0x2, R6 ;  /* 0x00000002ff027819 */ /* 0x000fe40000011606 */
[----:B------:R-:W-:-:S02]  /*1aca0*/  ISETP.GT.U32.AND P1, PT, R6, 0x3, PT ;  /* 0x000000030600780c */ /* 0x000fc40003f24070 */
[----:B------:R-:W-:Y:S02]  /*1acb0*/  LOP3.LUT R2, R2, 0x1, RZ, 0xc0, !PT ;  /* 0x0000000102027812 */ /* 0x000fe400078ec0ff */
[----:B------:R-:W0:Y:S01]  /*1acc0*/  @P4 S2R R3, SR_CgaCtaId ;  /* 0x0000000000034919 */ /* 0x000e220000008800 */
[----:B------:R-:W-:Y:S02]  /*1acd0*/  ISETP.LT.U32.AND P1, PT, R0, 0x4, P1 ;  /* 0x000000040000780c */ /* 0x000fe40000f21070 */
[----:B------:R-:W-:Y:S02]  /*1ace0*/  ISETP.NE.U32.AND P2, PT, R2, 0x1, PT ;  /* 0x000000010200780c */ /* 0x000fe40003f45070 */
[----:B------:R-:W-:Y:S02]  /*1acf0*/  @P4 MOV R2, 0x400 ;  /* 0x0000040000024802 */ /* 0x000fe40000000f00 */
[----:B------:R-:W-:Y:S02]  /*1ad00*/  ISETP.GT.U32.AND P2, PT, R0, 0x3, !P2 ;  /* 0x000000030000780c */ /* 0x000fe40005744070 */
[----:B------:R-:W-:-:S02]  /*1ad10*/  LOP3.LUT R6, R6, 0x3, RZ, 0xc0, !PT ;  /* 0x0000000306067812 */ /* 0x000fc400078ec0ff */
[----:B------:R-:W-:Y:S02]  /*1ad20*/  PRMT R9, RZ, 0x7610, R9 ;  /* 0x00007610ff097816 */ /* 0x000fe40000000009 */
[----:B0-----:R-:W-:Y:S02]  /*1ad30*/  @P4 LEA R2, R3, R2, 0x18 ;  /* 0x0000000203024211 */ /* 0x001fe400078ec0ff */
[----:B------:R-:W-:Y:S02]  /*1ad40*/  SEL R3, RZ, 0x1, !P2 ;  /* 0x00000001ff037807 */ /* 0x000fe40005000000 */
[----:B------:R0:W-:Y:S02]  /*1ad50*/  @P4 SYNCS.ARRIVE.TRANS64.A1T0 RZ, [R2+URZ+0x58], RZ ;  /* 0x000058ff02ff49a7 */ /* 0x0001e4000810003f */
[----:B0-----:R-:W-:-:S04]  /*1ad60*/  SEL R2, RZ, 0x1, !P1 ;  /* 0x00000001ff027807 */ /* 0x001fc80004800000 */
[----:B------:R-:W-:Y:S01]  /*1ad70*/  LOP3.LUT R7, R3, R7, R2, 0x96, !PT ;  /* 0x0000000703077212 */ /* 0x000fe200078e9602 */
[----:B------:R-:W-:Y:S01]  /*1ad80*/  IMAD.MOV.U32 R2, RZ, RZ, -0x1 ;  /* 0xffffffffff027424 */ /* 0x000fe200078e00ff */
[----:B------:R-:W-:Y:S02]  /*1ad90*/  PRMT R3, RZ, 0x7610, R3 ;  /* 0x00007610ff037816 */ /* 0x000fe40000000003 */
[----:B---3--:R-:W-:-:S04]  /*1ada0*/  IADD3 R14, P1, R14, UR20, RZ ;  /* 0x000000140e0e7c10 */ /* 0x008fc8000ff3e0ff */
[----:B--2---:R-:W-:Y:S01]  /*1adb0*/  IADD3.X R15, R15, UR13, RZ, P1, !PT ;  /* 0x0000000d0f0f7c10 */ /* 0x004fe20008ffe4ff */
[----:B------:R0:W-:Y:S01]  /*1adc0*/  STL [R1+0x204], R14 ;  /* 0x0002040e01007387 */ /* 0x0001e20000100800 */
[----:B------:R-:W-:-:S03]  /*1add0*/  ISETP.GE.U32.AND P1, PT, R14, UR6, PT ;  /* 0x000000060e007c0c */ /* 0x000fc6000bf26070 */
[----:B------:R0:W-:Y:S01]  /*1ade0*/  STL [R1+0x200], R15 ;  /* 0x0002000f01007387 */ /* 0x0001e20000100800 */
[----:B------:R-:W-:-:S13]  /*1adf0*/  ISETP.GE.U32.AND.EX P1, PT, R15, UR7, PT, P1 ;  /* 0x000000070f007c0c */ /* 0x000fda000bf26110 */
[----:B0-----:R-:W-:Y:S05]  /*1ae00*/  @P1 BRA `(.L_x_553) ;  /* 0x0000000400641947 */ /* 0x001fea0003800000 */
[----:B------:R-:W0:Y:S01]  /*1ae10*/  S2R R8, SR_CTAID.X ;  /* 0x0000000000087919 */ /* 0x000e220000002500 */
[----:B------:R-:W-:Y:S01]  /*1ae20*/  ULDC UR5, c[0x0][0x150] ;  /* 0x0000540000057ab9 */ /* 0x000fe20000000800 */
[----:B------:R-:W1:Y:S01]  /*1ae30*/  LDC R3, c[0x0][0x144] ;  /* 0x00005100ff037b82 */ /* 0x000e620000000800 */
[----:B------:R-:W-:Y:S01]  /*1ae40*/  UISETP.NE.AND UP0, UPT, UR45, URZ, UPT ;  /* 0x0000003f2d00728c */ /* 0x000fe2000bf05270 */
[----:B------:R-:W2:Y:S01]  /*1ae50*/  S2R R5, SR_CTAID.Y ;  /* 0x0000000000057919 */ /* 0x000ea20000002600 */
[----:B------:R-:W-:Y:S01]  /*1ae60*/  ULDC.64 UR6, c[0x0][0x628] ;  /* 0x00018a0000067ab9 */ /* 0x000fe20000000a00 */
[----:B------:R-:W-:-:S03]  /*1ae70*/  ULDC UR8, c[0x0][0x630] ;  /* 0x00018c0000087ab9 */ /* 0x000fc60000000800 */
[----:B------:R-:W-:Y:S01]  /*1ae80*/  PLOP3.LUT P1, PT, PT, PT, UP0, 0x80, 0x0 ;  /* 0x000000000000781c */ /* 0x000fe20003f2f008 */
[----:B------:R-:W3:Y:S01]  /*1ae90*/  LDC R12, c[0x0][0x148] ;  /* 0x00005200ff0c7b82 */ /* 0x000ee20000000800 */
[----:B0-----:R-:W-:Y:S02]  /*1aea0*/  I2FP.F32.U32 R2, R8 ;  /* 0x0000000800027245 */ /* 0x001fe40000201000 */
[----:B--2---:R-:W-:-:S03]  /*1aeb0*/  I2FP.F32.U32 R4, R5 ;  /* 0x0000000500047245 */ /* 0x004fc60000201000 */
[----:B------:R-:W-:Y:S01]  /*1aec0*/  FMUL R2, R2, UR5 ;  /* 0x0000000502027c20 */ /* 0x000fe20008400000 */
[----:B------:R-:W-:Y:S02]  /*1aed0*/  ULDC UR5, c[0x0][0x154] ;  /* 0x0000550000057ab9 */ /* 0x000fe40000000800 */
[----:B------:R-:W-:-:S03]  /*1aee0*/  FMUL R10, R4, UR5 ;  /* 0x00000005040a7c20 */ /* 0x000fc60008400000 */
[----:B------:R-:W0:Y:S08]  /*1aef0*/  F2I.U32.TRUNC.NTZ R2, R2 ;  /* 0x0000000200027305 */ /* 0x000e30000020f000 */
[----:B------:R-:W2:Y:S01]  /*1af00*/  F2I.U32.TRUNC.NTZ R10, R10 ;  /* 0x0000000a000a7305 */ /* 0x000ea2000020f000 */
[----:B0-----:R-:W-:Y:S01]  /*1af10*/  IADD3 R4, -R2, RZ, RZ ;  /* 0x000000ff02047210 */ /* 0x001fe20007ffe1ff */
[----:B------:R-:W-:-:S04]  /*1af20*/  IMAD.MOV.U32 R2, RZ, RZ, R14 ;  /* 0x000000ffff027224 */ /* 0x000fc800078e000e */
[----:B-1----:R-:W-:Y:S02]  /*1af30*/  IMAD R8, R3, R4, R8 ;  /* 0x0000000403087224 */ /* 0x002fe400078e0208 */
[----:B--2---:R-:W-:-:S04]  /*1af40*/  IMAD.MOV R3, RZ, RZ, -R10 ;  /* 0x000000ffff037224 */ /* 0x004fc800078e0a0a */
[----:B---3--:R-:W-:Y:S01]  /*1af50*/  @P1 IMAD R8, R12, R3, R5 ;  /* 0x000000030c081224 */ /* 0x008fe200078e0205 */
[----:B------:R-:W-:Y:S02]  /*1af60*/  ISETP.NE.U32.AND P1, PT, RZ, UR6, PT ;  /* 0x00000006ff007c0c */ /* 0x000fe4000bf25070 */
[----:B------:R-:W-:Y:S02]  /*1af70*/  MOV R3, R15 ;  /* 0x0000000f00037202 */ /* 0x000fe40000000f00 */
[----:B------:R-:W-:-:S13]  /*1af80*/  ISETP.NE.AND.EX P1, PT, RZ, UR7, PT, P1 ;  /* 0x00000007ff007c0c */ /* 0x000fda000bf25310 */
[----:B------:R-:W-:Y:S05]  /*1af90*/  @!P1 BRA `(.L_x_554) ;  /* 0x0000000000289947 */ /* 0x000fea0003800000 */
[----:B------:R-:W-:Y:S02]  /*1afa0*/  ULDC UR5, c[0x0][0x634] ;  /* 0x00018d0000057ab9 */ /* 0x000fe40000000800 */
[----:B------:R-:W-:-:S05]  /*1afb0*/  IADD3 R3, P1, R14, UR5, RZ ;  /* 0x000000050e037c10 */ /* 0x000fca000ff3e0ff */
[----:B------:R-:W-:-:S04]  /*1afc0*/  IMAD.X R11, RZ, RZ, R15, P1 ;  /* 0x000000ffff0b7224 */ /* 0x000fc800008e060f */
[----:B------:R-:W-:-:S04]  /*1afd0*/  IMAD.WIDE.U32 R4, R11, UR6, RZ ;  /* 0x000000060b047c25 */ /* 0x000fc8000f8e00ff */
[----:B------:R-:W-:-:S04]  /*1afe0*/  IMAD.WIDE.U32 R4, P1, R3, UR7, R4 ;  /* 0x0000000703047c25 */ /* 0x000fc8000f820004 */
[----:B------:R-:W-:Y:S01]  /*1aff0*/  IMAD.WIDE.U32 R2, R3, UR6, RZ ;  /* 0x0000000603027c25 */ /* 0x000fe2000f8e00ff */
[----:B------:R-:W-:-:S04]  /*1b000*/  MOV R2, R5 ;  /* 0x0000000500027202 */ /* 0x000fc80000000f00 */
[----:B------:R-:W-:Y:S01]  /*1b010*/  IADD3 RZ, P2, R3, R4, RZ ;  /* 0x0000000403ff7210 */ /* 0x000fe20007f5e0ff */
[----:B------:R-:W-:-:S04]  /*1b020*/  IMAD.X R3, RZ, RZ, RZ, P1 ;  /* 0x000000ffff037224 */ /* 0x000fc800008e06ff */
[----:B------:R-:W-:-:S08]  /*1b030*/  IMAD.WIDE.U32.X R2, R11, UR7, R2, P2 ;  /* 0x000000070b027c25 */ /* 0x000fd000090e0402 */
.L_x_554:
[--C-:B------:R-:W-:Y:S01]  /*1b040*/  SHF.R.U64 R10, R2, UR8, R3.reuse ;  /* 0x00000008020a7c19 */ /* 0x100fe20008001203 */
[----:B------:R-:W-:Y:S01]  /*1b050*/  ULDC.64 UR6, c[0x0][0x620] ;  /* 0x0001880000067ab9 */ /* 0x000fe20000000a00 */
[----:B------:R-:W-:Y:S01]  /*1b060*/  SHF.R.U32.HI R2, RZ, UR8, R3 ;  /* 0x00000008ff027c19 */ /* 0x000fe20008011603 */
[----:B------:R-:W-:Y:S01]  /*1b070*/  ULDC UR5, c[0x0][0x618] ;  /* 0x0001860000057ab9 */ /* 0x000fe20000000800 */
[----:B------:R-:W-:Y:S02]  /*1b080*/  IADD3 R11, P1, RZ, -R10, RZ ;  /* 0x8000000aff0b7210 */ /* 0x000fe40007f3e0ff */
[----:B------:R-:W-:-:S03]  /*1b090*/  MOV R3, R15 ;  /* 0x0000000f00037202 */ /* 0x000fc60000000f00 */
[----:B------:R-:W-:-:S04]  /*1b0a0*/  IMAD.X R2, RZ, RZ, ~R2, P1 ;  /* 0x000000ffff027224 */ /* 0x000fc800008e0e02 */
[----:B------:R-:W-:-:S04]  /*1b0b0*/  IMAD R2, R2, UR6, RZ ;  /* 0x0000000602027c24 */ /* 0x000fc8000f8e02ff */
[----:B------:R-:W-:Y:S02]  /*1b0c0*/  IMAD R5, R11, UR7, R2 ;  /* 0x000000070b057c24 */ /* 0x000fe4000f8e0202 */
[----:B------:R-:W-:-:S04]  /*1b0d0*/  IMAD.MOV.U32 R2, RZ, RZ, R14 ;  /* 0x000000ffff027224 */ /* 0x000fc800078e000e */
[----:B------:R-:W-:Y:S01]  /*1b0e0*/  IMAD.WIDE.U32 R2, R11, UR6, R2 ;  /* 0x000000060b027c25 */ /* 0x000fe2000f8e0002 */
[----:B------:R-:W-:Y:S02]  /*1b0f0*/  ULDC.64 UR6, c[0x0][0x640] ;  /* 0x0001900000067ab9 */ /* 0x000fe40000000a00 */
[----:B------:R-:W-:Y:S01]  /*1b100*/  ISETP.NE.U32.AND P1, PT, RZ, UR6, PT ;  /* 0x00000006ff007c0c */ /* 0x000fe2000bf25070 */
[----:B------:R-:W-:-:S03]  /*1b110*/  IMAD.IADD R3, R3, 0x1, R5 ;  /* 0x0000000103037824 */ /* 0x000fc600078e0205 */
[----:B------:R-:W-:Y:S02]  /*1b120*/  ISETP.NE.AND.EX P1, PT, RZ, UR7, PT, P1 ;  /* 0x00000007ff007c0c */ /* 0x000fe4000bf25310 */
[--C-:B------:R-:W-:Y:S02]  /*1b130*/  SHF.R.U64 R11, R2, UR5, R3.reuse ;  /* 0x00000005020b7c19 */ /* 0x100fe40008001203 */
[----:B------:R-:W-:Y:S01]  /*1b140*/  SHF.R.U32.HI R2, RZ, UR5, R3 ;  /* 0x00000005ff027c19 */ /* 0x000fe20008011603 */
[----:B------:R-:W-:-:S03]  /*1b150*/  ULDC UR5, c[0x0][0x608] ;  /* 0x0001820000057ab9 */ /* 0x000fc60000000800 */
[--C-:B------:R-:W-:Y:S02]  /*1b160*/  SHF.R.U64 R12, R11, UR5, R2.reuse ;  /* 0x000000050b0c7c19 */ /* 0x100fe40008001202 */
[----:B------:R-:W-:Y:S01]  /*1b170*/  SHF.R.U32.HI R3, RZ, UR5, R2 ;  /* 0x00000005ff037c19 */ /* 0x000fe20008011602 */
[----:B------:R-:W-:-:S03]  /*1b180*/  ULDC UR5, c[0x0][0x658] ;  /* 0x0001960000057ab9 */ /* 0x000fc60000000800 */
[--C-:B------:R-:W-:Y:S02]  /*1b190*/  SHF.R.U64 R13, R12, UR5, R3.reuse ;  /* 0x000000050c0d7c19 */ /* 0x100fe40008001203 */
[----:B------:R-:W-:-:S03]  /*1b1a0*/  SHF.R.U32.HI R15, RZ, UR5, R3 ;  /* 0x00000005ff0f7c19 */ /* 0x000fc60008011603 */
[----:B------:R-:W-:Y:S01]  /*1b1b0*/  IMAD.MOV.U32 R2, RZ, RZ, R13 ;  /* 0x000000ffff027224 */ /* 0x000fe200078e000d */
[----:B------:R-:W-:Y:S01]  /*1b1c0*/  MOV R3, R15 ;  /* 0x0000000f00037202 */ /* 0x000fe20000000f00 */
[----:B------:R-:W-:Y:S06]  /*1b1d0*/  @!P1 BRA `(.L_x_555) ;  /* 0x0000000000289947 */ /* 0x000fec0003800000 */
        /* <DEDUP_REMOVED lines=10> */
.L_x_555:
[----:B------:R-:W-:Y:S01]  /*1b280*/  ULDC UR5, c[0x0][0x648] ;  /* 0x0001920000057ab9 */ /* 0x000fe20000000800 */
[----:B------:R-:W-:Y:S01]  /*1b290*/  LOP3.LUT R12, R12, UR16, RZ, 0xc0, !PT ;  /* 0x000000100c0c7c12 */ /* 0x000fe2000f8ec0ff */
[----:B------:R-:W-:Y:S01]  /*1b2a0*/  UISETP.NE.AND UP0, UPT, UR45, URZ, UPT ;  /* 0x0000003f2d00728c */ /* 0x000fe2000bf05270 */
[----:B------:R-:W-:Y:S01]  /*1b2b0*/  SHF.R.U64 R3, R2, UR5, R3 ;  /* 0x0000000502037c19 */ /* 0x000fe20008001203 */
[----:B------:R-:W-:-:S04]  /*1b2c0*/  ULDC UR5, c[0x0][0x638] ;  /* 0x00018e0000057ab9 */ /* 0x000fc80000000800 */
[----:B------:R-:W-:Y:S01]  /*1b2d0*/  IMAD.MOV R2, RZ, RZ, -R3 ;  /* 0x000000ffff027224 */ /* 0x000fe200078e0a03 */
[----:B------:R-:W-:Y:S01]  /*1b2e0*/  PLOP3.LUT P1, PT, PT, PT, UP0, 0x40, 0x0 ;  /* 0x000000000000781c */ /* 0x000fe20003f2e808 */
[----:B------:R-:W-:Y:S01]  /*1b2f0*/  IMAD R5, R3, UR17, R12 ;  /* 0x0000001103057c24 */ /* 0x000fe2000f8e020c */
[----:B------:R-:W-:Y:S01]  /*1b300*/  PLOP3.LUT P2, PT, PT, PT, UP0, 0x40, 0x0 ;  /* 0x000000000000781c */ /* 0x000fe20003f4e808 */
[----:B------:R-:W-:Y:S01]  /*1b310*/  IMAD R13, R2, UR5, R13 ;  /* 0x00000005020d7c24 */ /* 0x000fe2000f8e020d */
[----:B------:R-:W-:Y:S01]  /*1b320*/  ULDC UR5, c[0x0][0x610] ;  /* 0x0001840000057ab9 */ /* 0x000fe20000000800 */
[----:B------:R-:W-:Y:S01]  /*1b330*/  LOP3.LUT R2, R11, UR4, RZ, 0xc0, !PT ;  /* 0x000000040b027c12 */ /* 0x000fe2000f8ec0ff */
[----:B------:R-:W-:Y:S01]  /*1b340*/  IMAD R8, R5, UR5, R8 ;  /* 0x0000000505087c24 */ /* 0x000fe2000f8e0208 */
[----:B------:R-:W-:Y:S01]  /*1b350*/  ULDC UR5, c[0x0][0x600] ;  /* 0x0001800000057ab9 */ /* 0x000fe20000000800 */
[----:B------:R-:W-:Y:S02]  /*1b360*/  IMAD.MOV.U32 R3, RZ, RZ, 0x1 ;  /* 0x00000001ff037424 */ /* 0x000fe400078e00ff */
[----:B------:R-:W-:-:S05]  /*1b370*/  IMAD R13, R13, UR5, R2 ;  /* 0x000000050d0d7c24 */ /* 0x000fca000f8e0202 */
[----:B------:R-:W-:Y:S02]  /*1b380*/  SEL R2, R13, R8, P1 ;  /* 0x000000080d027207 */ /* 0x000fe40000800000 */
[----:B------:R-:W-:-:S07]  /*1b390*/  SEL R5, R8, R13, P2 ;  /* 0x0000000d08057207 */ /* 0x000fce0001000000 */
.L_x_553:
[----:B------:R-:W-:Y:S05]  /*1b3a0*/  BSYNC B1 ;  /* 0x0000000000017941 */ /* 0x000fea0003800000 */
.L_x_552:
[----:B------:R-:W-:-:S13]  /*1b3b0*/  LOP3.LUT P1, RZ, R3, 0xff, RZ, 0xc0, !PT ;  /* 0x000000ff03ff7812 */ /* 0x000fda000782c0ff */
[----:B------:R-:W-:Y:S05]  /*1b3c0*/  @P1 BRA `(.L_x_556) ;  /* 0xfffffff400281947 */ /* 0x000fea000383ffff */
[----:B------:R-:W-:Y:S05]  /*1b3d0*/  BSYNC B0 ;  /* 0x0000000000007941 */ /* 0x000fea0003800000 */
.L_x_544:
[----:B------:R-:W-:-:S03]  /*1b3e0*/  UMOV UR5, 0xffffffff ;  /* 0xffffffff00057882 */ /* 0x000fc60000000000 */
[----:B------:R-:W-:Y:S05]  /*1b3f0*/  BRA.DIV UR5, `(.L_x_557) ;  /* 0x00000006051c7947 */ /* 0x000fea000b800000 */
[----:B------:R-:W-:-:S13]  /*1b400*/  ELECT P6, URZ, PT ;  /* 0x00000000003f782f */ /* 0x000fda00038c0000 */
.L_x_571:
[----:B------:R-:W-:Y:S04]  /*1b410*/  BSSY B0, `(.L_x_558) ;  /* 0x000002c000007945 */ /* 0x000fe80003800000 */
[----:B------:R-:W-:Y:S05]  /*1b420*/  @!P6 BRA `(.L_x_559) ;  /* 0x0000000000a8e947 */ /* 0x000fea0003800000 */
[----:B------:R-:W-:-:S04]  /*1b430*/  ULOP3.LUT UR5, UR40, 0x2, URZ, 0xfc, !UPT ;  /* 0x0000000228057892 */ /* 0x000fc8000f8efc3f */
[----:B------:R-:W-:-:S06]  /*1b440*/  UISETP.NE.AND UP0, UPT, UR5, 0x3, UPT ;  /* 0x000000030500788c */ /* 0x000fcc000bf05270 */
[----:B------:R-:W-:-:S13]  /*1b450*/  PLOP3.LUT P0, PT, PT, PT, UP0, 0x80, 0x0 ;  /* 0x000000000000781c */ /* 0x000fda0003f0f008 */
[----:B------:R-:W-:Y:S05]  /*1b460*/  @!P0 BRA `(.L_x_560) ;  /* 0x0000000000048947 */ /* 0x000fea0003800000 */
[----:B------:R-:W-:Y:S01]  /*1b470*/  BPT.TRAP 0x1 ;  /* 0x000000040000795c */ /* 0x000fe20000300000 */
.L_x_560:
[----:B------:R-:W0:Y:S01]  /*1b480*/  S2R R3, SR_CgaCtaId ;  /* 0x0000000000037919 */ /* 0x000e220000008800 */
[----:B------:R-:W-:-:S04]  /*1b490*/  MOV R0, 0x400 ;  /* 0x0000040000007802 */ /* 0x000fc80000000f00 */
[----:B0-----:R-:W-:Y:S02]  /*1b4a0*/  LEA R3, R3, R0, 0x18 ;  /* 0x0000000003037211 */ /* 0x001fe400078ec0ff */
[----:B------:R-:W-:Y:S02]  /*1b4b0*/  SHF.L.U32 R0, R7, 0x1f, RZ ;  /* 0x0000001f07007819 */ /* 0x000fe400000006ff */
[----:B------:R-:W-:-:S05]  /*1b4c0*/  IADD3 R3, R3, 0x20, RZ ;  /* 0x0000002003037810 */ /* 0x000fca0007ffe0ff */
[----:B------:R-:W-:-:S04]  /*1b4d0*/  IMAD R5, R6, 0x8, R3 ;  /* 0x0000000806057824 */ /* 0x000fc800078e0203 */
[----:B------:R-:W0:Y:S02]  /*1b4e0*/  SYNCS.PHASECHK.TRANS64.TRYWAIT P0, [R5+URZ], R0 ;  /* 0x00000000050075a7 */ /* 0x000e24000800017f */
[----:B0-----:R-:W-:Y:S05]  /*1b4f0*/  @!P0 BRA `(.L_x_561) ;  /* 0x0000000000fc8947 */ /* 0x001fea0003800000 */
.L_x_572:
[----:B------:R-:W-:-:S05]  /*1b500*/  VIADD R6, R6, 0x1 ;  /* 0x0000000106067836 */ /* 0x000fca0000000000 */
[----:B------:R-:W-:-:S04]  /*1b510*/  ISETP.NE.AND P0, PT, R6, 0x4, PT ;  /* 0x000000040600780c */ /* 0x000fc80003f05270 */
[----:B0-----:R-:W-:Y:S02]  /*1b520*/  SEL R0, RZ, 0x1, P0 ;  /* 0x00000001ff007807 */ /* 0x001fe40000000000 */
[----:B------:R-:W-:Y:S02]  /*1b530*/  SEL R6, R6, RZ, P0 ;  /* 0x000000ff06067207 */ /* 0x000fe40000000000 */
[----:B------:R-:W-:Y:S02]  /*1b540*/  LOP3.LUT R7, R7, R0, RZ, 0x3c, !PT ;  /* 0x0000000007077212 */ /* 0x000fe400078e3cff */
[----:B------:R-:W-:Y:S02]  /*1b550*/  LEA R5, R6, R3, 0x3 ;  /* 0x0000000306057211 */ /* 0x000fe400078e18ff */
[----:B------:R-:W-:-:S04]  /*1b560*/  SHF.L.U32 R0, R7, 0x1f, RZ ;  /* 0x0000001f07007819 */ /* 0x000fc800000006ff */
[----:B------:R-:W0:Y:S02]  /*1b570*/  SYNCS.PHASECHK.TRANS64.TRYWAIT P0, [R5+URZ], R0 ;  /* 0x00000000050075a7 */ /* 0x000e24000800017f */
[----:B0-----:R-:W-:Y:S05]  /*1b580*/  @!P0 BRA `(.L_x_562) ;  /* 0x0000000000ec8947 */ /* 0x001fea0003800000 */
.L_x_573:
[----:B0-----:R-:W-:-:S05]  /*1b590*/  VIADD R0, R6, 0x1 ;  /* 0x0000000106007836 */ /* 0x001fca0000000000 */
[----:B------:R-:W-:-:S04]  /*1b5a0*/  ISETP.NE.AND P0, PT, R0, 0x4, PT ;  /* 0x000000040000780c */ /* 0x000fc80003f05270 */
[----:B------:R-:W-:Y:S02]  /*1b5b0*/  SEL R2, RZ, 0x1, P0 ;  /* 0x00000001ff027807 */ /* 0x000fe40000000000 */
[----:B------:R-:W-:Y:S02]  /*1b5c0*/  SEL R4, R0, RZ, P0 ;  /* 0x000000ff00047207 */ /* 0x000fe40000000000 */
[----:B------:R-:W-:-:S03]  /*1b5d0*/  LOP3.LUT R7, R7, R2, RZ, 0x3c, !PT ;  /* 0x0000000207077212 */ /* 0x000fc600078e3cff */
[----:B------:R-:W-:Y:S01]  /*1b5e0*/  IMAD R5, R4, 0x8, R3 ;  /* 0x0000000804057824 */ /* 0x000fe200078e0203 */
[----:B------:R-:W-:-:S04]  /*1b5f0*/  SHF.L.U32 R0, R7, 0x1f, RZ ;  /* 0x0000001f07007819 */ /* 0x000fc800000006ff */
[----:B------:R-:W0:Y:S02]  /*1b600*/  SYNCS.PHASECHK.TRANS64.TRYWAIT P0, [R5+URZ], R0 ;  /* 0x00000000050075a7 */ /* 0x000e24000800017f */
[----:B0-----:R-:W-:Y:S05]  /*1b610*/  @!P0 BRA `(.L_x_563) ;  /* 0x0000000000dc8947 */ /* 0x001fea0003800000 */
.L_x_574:
[----:B0-----:R-:W-:-:S04]  /*1b620*/  IADD3 R0, R4, 0x1, RZ ;  /* 0x0000000104007810 */ /* 0x001fc80007ffe0ff */
[----:B------:R-:W-:-:S04]  /*1b630*/  ISETP.NE.AND P0, PT, R0, 0x4, PT ;  /* 0x000000040000780c */ /* 0x000fc80003f05270 */
[----:B------:R-:W-:Y:S02]  /*1b640*/  SEL R2, RZ, 0x1, P0 ;  /* 0x00000001ff027807 */ /* 0x000fe40000000000 */
[----:B------:R-:W-:Y:S02]  /*1b650*/  SEL R0, R0, RZ, P0 ;  /* 0x000000ff00007207 */ /* 0x000fe40000000000 */
[----:B------:R-:W-:-:S03]  /*1b660*/  LOP3.LUT R2, R7, R2, RZ, 0x3c, !PT ;  /* 0x0000000207027212 */ /* 0x000fc600078e3cff */
[----:B------:R-:W-:Y:S01]  /*1b670*/  IMAD R3, R0, 0x8, R3 ;  /* 0x0000000800037824 */ /* 0x000fe200078e0203 */
[----:B------:R-:W-:-:S07]  /*1b680*/  SHF.L.U32 R0, R2, 0x1f, RZ ;  /* 0x0000001f02007819 */ /* 0x000fce00000006ff */
.L_x_564:
[----:B0-----:R0:W1:Y:S02]  /*1b690*/  SYNCS.PHASECHK.TRANS64.TRYWAIT P0, [R3+URZ], R0 ;  /* 0x00000000030075a7 */ /* 0x001064000800017f */
[----:B-1----:R-:W-:Y:S05]  /*1b6a0*/  @!P0 NANOSLEEP.SYNCS 0x989680 ;  /* 0x009896800000895d */ /* 0x002fea0003900000 */
[----:B------:R-:W1:Y:S02]  /*1b6b0*/  @!P0 SYNCS.PHASECHK.TRANS64 P0, [R3+URZ], R0 ;  /* 0x00000000030085a7 */ /* 0x000e64000800007f */
[----:B-1----:R-:W-:Y:S05]  /*1b6c0*/  @!P0 BRA `(.L_x_564) ;  /* 0xfffffffc00f08947 */ /* 0x002fea000383ffff */
.L_x_559:
[----:B------:R-:W-:Y:S05]  /*1b6d0*/  BSYNC B0 ;  /* 0x0000000000007941 */ /* 0x000fea0003800000 */
.L_x_558:
[----:B------:R-:W-:Y:S05]  /*1b6e0*/  EXIT ;  /* 0x000000000000794d */ /* 0x000fea0003800000 */
.L_x_17:
[----:B-1----:R1:W4:Y:S02]  /*1b6f0*/  SYNCS.PHASECHK.TRANS64.TRYWAIT P1, [R3+URZ], R0 ;  /* 0x00000000030075a7 */ /* 0x002324000802017f */
[----:B----4-:R-:W-:Y:S05]  /*1b700*/  @!P1 NANOSLEEP.SYNCS 0x989680 ;  /* 0x009896800000995d */ /* 0x010fea0003900000 */
[----:B------:R-:W4:Y:S02]  /*1b710*/  @!P1 SYNCS.PHASECHK.TRANS64 P1, [R3+URZ], R0 ;  /* 0x00000000030095a7 */ /* 0x000f24000802007f */
[----:B----4-:R-:W-:Y:S05]  /*1b720*/  @!P1 BRA `(.L_x_17) ;  /* 0xfffffffc00f09947 */ /* 0x010fea000383ffff */
[----:B------:R-:W-:Y:S05]  /*1b730*/  BRA `(.L_x_16) ;  /* 0xfffffe5c00387947 */ /* 0x000fea000383ffff */
.L_x_22:
[----:B-1----:R-:W-:-:S04]  /*1b740*/  IMAD.U32 R5, RZ, RZ, UR8 ;  /* 0x00000008ff057e24 */ /* 0x002fc8000f8e00ff */
[----:B------:R1:W2:Y:S03]  /*1b750*/  SYNCS.PHASECHK.TRANS64.TRYWAIT P1, [R5+URZ], R4 ;  /* 0x00000004050075a7 */ /* 0x0002a6000802017f */
[----:B--2---:R-:W-:Y:S05]  /*1b760*/  @!P1 NANOSLEEP.SYNCS 0x989680 ;  /* 0x009896800000995d */ /* 0x004fea0003900000 */
[----:B------:R-:W2:Y:S02]  /*1b770*/  @!P1 SYNCS.PHASECHK.TRANS64 P1, [R5+URZ], R4 ;  /* 0x00000004050095a7 */ /* 0x000ea4000802007f */
[----:B--2---:R-:W-:Y:S05]  /*1b780*/  @!P1 BRA `(.L_x_22) ;  /* 0xfffffffc00ec9947 */ /* 0x004fea000383ffff */
[----:B------:R-:W-:Y:S05]  /*1b790*/  BRA `(.L_x_21) ;  /* 0xfffffe9000b07947 */ /* 0x000fea000383ffff */
.L_x_545:
[----:B------:R-:W-:Y:S01]  /*1b7a0*/  BSSY B1, `(.L_x_565) ;  /* 0x0000006000017945 */ /* 0x000fe20003800000 */
[----:B------:R-:W-:-:S07]  /*1b7b0*/  MOV R15, 0xffffffff ;  /* 0xffffffff000f7802 */ /* 0x000fce0000000f00 */
[----:B------:R-:W-:Y:S05]  /*1b7c0*/  WARPSYNC.COLLECTIVE R15, `(.L_x_566) ;  /* 0x000000000f0c7348 */ /* 0x000fea0003c00000 */
[----:B------:R-:W-:Y:S02]  /*1b7d0*/  ELECT P6, UR62, PT ;  /* 0x00000000003e782f */ /* 0x000fe400038c0000 */
[----:B------:R-:W-:Y:S01]  /*1b7e0*/  MOV R14, UR62 ;  /* 0x0000003e000e7c02 */ /* 0x000fe20008000f00 */
[----:B------:R-:W-:Y:S10]  /*1b7f0*/  ENDCOLLECTIVE ;  /* 0x000000000000791b */ /* 0x000ff40003800000 */
.L_x_566:
[----:B------:R-:W-:Y:S05]  /*1b800*/  BSYNC B1 ;  /* 0x0000000000017941 */ /* 0x000fea0003800000 */
.L_x_565:
[----:B------:R-:W-:Y:S05]  /*1b810*/  BRA `(.L_x_567) ;  /* 0xfffffff000207947 */ /* 0x000fea000383ffff */
.L_x_548:
[----:B-1----:R1:W2:Y:S02]  /*1b820*/  SYNCS.PHASECHK.TRANS64.TRYWAIT P1, [R14+URZ+0x20], R11 ;  /* 0x0000200b0e0075a7 */ /* 0x0022a4000802017f */
[----:B--2---:R-:W-:Y:S05]  /*1b830*/  @!P1 NANOSLEEP.SYNCS 0x989680 ;  /* 0x009896800000995d */ /* 0x004fea0003900000 */
[----:B------:R-:W2:Y:S02]  /*1b840*/  @!P1 SYNCS.PHASECHK.TRANS64 P1, [R14+URZ+0x20], R11 ;  /* 0x0000200b0e0095a7 */ /* 0x000ea4000802007f */
[----:B--2---:R-:W-:Y:S05]  /*1b850*/  @!P1 BRA `(.L_x_548) ;  /* 0xfffffffc00f09947 */ /* 0x004fea000383ffff */
[----:B------:R-:W-:Y:S05]  /*1b860*/  BRA `(.L_x_568) ;  /* 0xfffffff000547947 */ /* 0x000fea000383ffff */
.L_x_557:
[----:B------:R-:W-:Y:S01]  /*1b870*/  BSSY B0, `(.L_x_569) ;  /* 0x0000006000007945 */ /* 0x000fe20003800000 */
[----:B------:R-:W-:-:S07]  /*1b880*/  IMAD.MOV.U32 R15, RZ, RZ, -0x1 ;  /* 0xffffffffff0f7424 */ /* 0x000fce00078e00ff */
[----:B------:R-:W-:Y:S05]  /*1b890*/  WARPSYNC.COLLECTIVE R15, `(.L_x_570) ;  /* 0x000000000f0c7348 */ /* 0x000fea0003c00000 */
[----:B------:R-:W-:Y:S02]  /*1b8a0*/  ELECT P6, UR62, PT ;  /* 0x00000000003e782f */ /* 0x000fe400038c0000 */
[----:B------:R-:W-:Y:S01]  /*1b8b0*/  MOV R14, UR62 ;  /* 0x0000003e000e7c02 */ /* 0x000fe20008000f00 */
[----:B------:R-:W-:Y:S10]  /*1b8c0*/  ENDCOLLECTIVE ;  /* 0x000000000000791b */ /* 0x000ff40003800000 */
.L_x_570:
[----:B------:R-:W-:Y:S05]  /*1b8d0*/  BSYNC B0 ;  /* 0x0000000000007941 */ /* 0x000fea0003800000 */
.L_x_569:
[----:B------:R-:W-:Y:S05]  /*1b8e0*/  BRA `(.L_x_571) ;  /* 0xfffffff800c87947 */ /* 0x000fea000383ffff */
.L_x_561:
[----:B0-----:R0:W1:Y:S02]  /*1b8f0*/  SYNCS.PHASECHK.TRANS64.TRYWAIT P0, [R5+URZ], R0 ;  /* 0x00000000050075a7 */ /* 0x001064000800017f */
[----:B-1----:R-:W-:Y:S05]  /*1b900*/  @!P0 NANOSLEEP.SYNCS 0x989680 ;  /* 0x009896800000895d */ /* 0x002fea0003900000 */
[----:B------:R-:W1:Y:S02]  /*1b910*/  @!P0 SYNCS.PHASECHK.TRANS64 P0, [R5+URZ], R0 ;  /* 0x00000000050085a7 */ /* 0x000e64000800007f */
[----:B-1----:R-:W-:Y:S05]  /*1b920*/  @!P0 BRA `(.L_x_561) ;  /* 0xfffffffc00f08947 */ /* 0x002fea000383ffff */
[----:B------:R-:W-:Y:S05]  /*1b930*/  BRA `(.L_x_572) ;  /* 0xfffffff800f07947 */ /* 0x000fea000383ffff */
.L_x_562:
[----:B0-----:R0:W1:Y:S02]  /*1b940*/  SYNCS.PHASECHK.TRANS64.TRYWAIT P0, [R5+URZ], R0 ;  /* 0x00000000050075a7 */ /* 0x001064000800017f */
[----:B-1----:R-:W-:Y:S05]  /*1b950*/  @!P0 NANOSLEEP.SYNCS 0x989680 ;  /* 0x009896800000895d */ /* 0x002fea0003900000 */
[----:B------:R-:W1:Y:S02]  /*1b960*/  @!P0 SYNCS.PHASECHK.TRANS64 P0, [R5+URZ], R0 ;  /* 0x00000000050085a7 */ /* 0x000e64000800007f */
[----:B-1----:R-:W-:Y:S05]  /*1b970*/  @!P0 BRA `(.L_x_562) ;  /* 0xfffffffc00f08947 */ /* 0x002fea000383ffff */
[----:B------:R-:W-:Y:S05]  /*1b980*/  BRA `(.L_x_573) ;  /* 0xfffffffc00007947 */ /* 0x000fea000383ffff */
.L_x_563:
[----:B0-----:R0:W1:Y:S02]  /*1b990*/  SYNCS.PHASECHK.TRANS64.TRYWAIT P0, [R5+URZ], R0 ;  /* 0x00000000050075a7 */ /* 0x001064000800017f */
[----:B-1----:R-:W-:Y:S05]  /*1b9a0*/  @!P0 NANOSLEEP.SYNCS 0x989680 ;  /* 0x009896800000895d */ /* 0x002fea0003900000 */
[----:B------:R-:W1:Y:S02]  /*1b9b0*/  @!P0 SYNCS.PHASECHK.TRANS64 P0, [R5+URZ], R0 ;  /* 0x00000000050085a7 */ /* 0x000e64000800007f */
[----:B-1----:R-:W-:Y:S05]  /*1b9c0*/  @!P0 BRA `(.L_x_563) ;  /* 0xfffffffc00f08947 */ /* 0x002fea000383ffff */
[----:B------:R-:W-:Y:S05]  /*1b9d0*/  BRA `(.L_x_574) ;  /* 0xfffffffc00107947 */ /* 0x000fea000383ffff */
.L_x_575:
[----:B------:R-:W-:-:S00]  /*1b9e0*/  BRA `(.L_x_575) ;  /* 0xfffffffc00fc7947 */ /* 0x000fc0000383ffff */
[----:B------:R-:W-:-:S00]  /*1b9f0*/  NOP ;  /* 0x0000000000007918 */ /* 0x000fc00000000000 */
        /* <DEDUP_REMOVED lines=8> */
.L_x_576:


//--------------------- .nv.global.init           --------------------------
	.section	.nv.global.init,"aw",@progbits
.nv.global.init:
	.type		$str$22,@object
	.size		$str$22,($str$23 - $str$22)
$str$22:
        /*0000*/ 	.byte	0x6b, 0x5f, 0x74, 0x69, 0x6c, 0x65, 0x5f, 0x63, 0x6f, 0x75, 0x6e, 0x74, 0x20, 0x3e, 0x3d, 0x20
        /*0010*/ 	.byte	0x31, 0x00
	.type		$str$23,@object
	.size		$str$23,(__unnamed_1 - $str$23)
$str$23:
        /*0012*/ 	.byte	0x2f, 0x74, 0x6d, 0x70, 0x2f, 0x63, 0x75, 0x74, 0x6c, 0x61, 0x73, 0x73, 0x5f, 0x73, 0x77, 0x65
        /*0022*/ 	.byte	0x65, 0x70, 0x5f, 0x73, 0x72, 0x63, 0x2f, 0x69, 0x6e, 0x63, 0x6c, 0x75, 0x64, 0x65, 0x2f, 0x63
        /*0032*/ 	.byte	0x75, 0x74, 0x6c, 0x61, 0x73, 0x73, 0x2f, 0x67, 0x65, 0x6d, 0x6d, 0x2f, 0x63, 0x6f, 0x6c, 0x6c
        /*0042*/ 	.byte	0x65, 0x63, 0x74, 0x69, 0x76, 0x65, 0x2f, 0x73, 0x6d, 0x39, 0x30, 0x5f, 0x6d, 0x6d, 0x61, 0x5f
        /*0052*/ 	.byte	0x74, 0x6d, 0x61, 0x5f, 0x67, 0x6d, 0x6d, 0x61, 0x5f, 0x73, 0x73, 0x5f, 0x77, 0x61, 0x72, 0x70
        /*0062*/ 	.byte	0x73, 0x70, 0x65, 0x63, 0x69, 0x61, 0x6c, 0x69, 0x7a, 0x65, 0x64, 0x2e, 0x68, 0x70, 0x70, 0x00
	.type		__unnamed_1,@object
	.size		__unnamed_1,(.L_0 - __unnamed_1)
__unnamed_1:
        /* <DEDUP_REMOVED lines=180> */
        /*0bb2*/ 	.byte	0x74, 0x65, 0x3a, 0x3a, 0x69, 0x64, 0x65, 0x6e, 0x74, 0x69, 0x74, 0x79, 0x5d, 0x00
.L_0:


//--------------------- .nv.shared._ZN7cutlass13device_kernelINS_4gemm6kernel13GemmUniversalIN4cute5tupleIJiiiiEEENS1_10collective13CollectiveMmaINS1_34MainloopSm90TmaGmmaWarpSpecializedILi4ENS5_IJNS4_1CILi1EEESB_SB_EEENS1_35KernelTmaWarpSpecializedCooperativeEEENS5_IJNSA_ILi256EEESF_NSA_ILi64EEEEEENS_6half_tENS5_IJlSB_lEEESI_SJ_NS4_8TiledMMAINS4_8MMA_AtomIJNS4_4SM904GMMA26MMA_64x256x16_F32F16F16_SSILNSN_5MajorE0ELSP_0ELNSN_7ScaleInE1ELSQ_1EEEEEENS4_6LayoutINS5_IJNSA_ILi2EEESB_SB_EEENS5_IJSB_NSA_ILi0EEESW_EEEEENS5_IJNS4_10UnderscoreESZ_SZ_EEEEENS4_13SM90_TMA_LOADENS4_14ComposedLayoutINS4_7SwizzleILi3ELi4ELi3EEENS4_18smem_ptr_flag_bitsILi16EEENST_INS5_IJNSA_ILi8EEESG_EEENS5_IJSG_SB_EEEEEEEvNS4_8identityES12_S1C_vS1D_EENS_8epilogue10collective6detail29Sm90TmaWarpSpecializedAdapterINS1G_15DefaultEpilogueISI_SJ_SJ_NS1F_6thread17LinearCombinationISI_Li1EffLNS1K_9ScaleType4KindE0ELNS_15FloatRoundStyleE2ESI_EENS1_15EpilogueDefaultEEEEEvvEEEEvNT_6ParamsE --------------------------
	.section	.nv.shared._ZN7cutlass13device_kernelINS_4gemm6kernel13GemmUniversalIN4cute5tupleIJiiiiEEENS1_10collective13CollectiveMmaINS1_34MainloopSm90TmaGmmaWarpSpecializedILi4ENS5_IJNS4_1CILi1EEESB_SB_EEENS1_35KernelTmaWarpSpecializedCooperativeEEENS5_IJNSA_ILi256EEESF_NSA_ILi64EEEEEENS_6half_tENS5_IJlSB_lEEESI_SJ_NS4_8TiledMMAINS4_8MMA_AtomIJNS4_4SM904GMMA26MMA_64x256x16_F32F16F16_SSILNSN_5MajorE0ELSP_0ELNSN_7ScaleInE1ELSQ_1EEEEEENS4_6LayoutINS5_IJNSA_ILi2EEESB_SB_EEENS5_IJSB_NSA_ILi0EEESW_EEEEENS5_IJNS4_10UnderscoreESZ_SZ_EEEEENS4_13SM90_TMA_LOADENS4_14ComposedLayoutINS4_7SwizzleILi3ELi4ELi3EEENS4_18smem_ptr_flag_bitsILi16EEENST_INS5_IJNSA_ILi8EEESG_EEENS5_IJSG_SB_EEEEEEEvNS4_8identityES12_S1C_vS1D_EENS_8epilogue10collective6detail29Sm90TmaWarpSpecializedAdapterINS1G_15DefaultEpilogueISI_SJ_SJ_NS1F_6thread17LinearCombinationISI_Li1EffLNS1K_9ScaleType4KindE0ELNS_15FloatRoundStyleE2ESI_EENS1_15EpilogueDefaultEEEEEvvEEEEvNT_6ParamsE,"aw",@nobits
	.sectionflags	@""
	.align	16
	.zero		1024


//--------------------- .nv.shared.reserved.0     --------------------------
	.section	.nv.shared.reserved.0,"aw",@nobits
	.weak		__nv_reservedSMEM_offset_0_alias
	.size		__nv_reservedSMEM_offset_0_alias, 0, 0
	.other		__nv_reservedSMEM_offset_0_alias,@"STO_CUDA_RESERVED_SHARED STV_DEFAULT"
__nv_reservedSMEM_offset_0_alias:
	.zero		0


//--------------------- .nv.global                --------------------------
	.section	.nv.global,"aw",@nobits
.nv.global:
	.type		_ZN40_INTERNAL_8e556728_4_k_cu_5e98c620_195044cute1_E,@object
	.size		_ZN40_INTERNAL_8e556728_4_k_cu_5e98c620_195044cute1_E,(_ZN40_INTERNAL_8e556728_4_k_cu_5e98c620_195044cuda3std3__45__cpo6cbeginE - _ZN40_INTERNAL_8e556728_4_k_cu_5e98c620_195044cute1_E)
_ZN40_INTERNAL_8e556728_4_k_cu_5e98c620_195044cute1_E:
	.zero		1
	.type		_ZN40_INTERNAL_8e556728_4_k_cu_5e98c620_195044cuda3std3__45__cpo6cbeginE,@object
	.size		_ZN40_INTERNAL_8e556728_4_k_cu_5e98c620_195044cuda3std3__45__cpo6cbeginE,(_ZN40_INTERNAL_8e556728_4_k_cu_5e98c620_195044cuda3std3__48in_placeE - _ZN40_INTERNAL_8e556728_4_k_cu_5e98c620_195044cuda3std3__45__cpo6cbeginE)
_ZN40_INTERNAL_8e556728_4_k_cu_5e98c620_195044cuda3std3__45__cpo6cbeginE:
	.zero		1
	.type		_ZN40_INTERNAL_8e556728_4_k_cu_5e98c620_195044cuda3std3__48in_placeE,@object
	.size		_ZN40_INTERNAL_8e556728_4_k_cu_5e98c620_195044cuda3std3__48in_placeE,(_ZN40_INTERNAL_8e556728_4_k_cu_5e98c620_195044cuda3std6ranges3__45__cpo9iter_moveE - _ZN40_INTERNAL_8e556728_4_k_cu_5e98c620_195044cuda3std3__48in_placeE)
_ZN40_INTERNAL_8e556728_4_k_cu_5e98c620_195044cuda3std3__48in_placeE:
	.zero		1
	.type		_ZN40_INTERNAL_8e556728_4_k_cu_5e98c620_195044cuda3std6ranges3__45__cpo9iter_moveE,@object
	.size		_ZN40_INTERNAL_8e556728_4_k_cu_5e98c620_195044cuda3std6ranges3__45__cpo9iter_moveE,(_ZN40_INTERNAL_8e556728_4_k_cu_5e98c620_195044cuda3std3__45__cpo5beginE - _ZN40_INTERNAL_8e556728_4_k_cu_5e98c620_195044cuda3std6ranges3__45__cpo9iter_moveE)
_ZN40_INTERNAL_8e556728_4_k_cu_5e98c620_195044cuda3std6ranges3__45__cpo9iter_moveE:
	.zero		1
	.type		_ZN40_INTERNAL_8e556728_4_k_cu_5e98c620_195044cuda3std3__45__cpo5beginE,@object
	.size		_ZN40_INTERNAL_8e556728_4_k_cu_5e98c620_195044cuda3std3__45__cpo5beginE,(_ZN40_INTERNAL_8e556728_4_k_cu_5e98c620_195044cuda3std3__442_GLOBAL__N__8e556728_4_k_cu_5e98c620_195046ignoreE - _ZN40_INTERNAL_8e556728_4_k_cu_5e98c620_195044cuda3std3__45__cpo5beginE)
_ZN40_INTERNAL_8e556728_4_k_cu_5e98c620_195044cuda3std3__45__cpo5beginE:
	.zero		1
	.type		_ZN40_INTERNAL_8e556728_4_k_cu_5e98c620_195044cuda3std3__442_GLOBAL__N__8e556728_4_k_cu_5e98c620_195046ignoreE,@object
	.size		_ZN40_INTERNAL_8e556728_4_k_cu_5e98c620_195044cuda3std3__442_GLOBAL__N__8e556728_4_k_cu_5e98c620_195046ignoreE,(_ZN40_INTERNAL_8e556728_4_k_cu_5e98c620_195044cute7productE - _ZN40_INTERNAL_8e556728_4_k_cu_5e98c620_195044cuda3std3__442_GLOBAL__N__8e556728_4_k_cu_5e98c620_195046ignoreE)
_ZN40_INTERNAL_8e556728_4_k_cu_5e98c620_195044cuda3std3__442_GLOBAL__N__8e556728_4_k_cu_5e98c620_195046ignoreE:
	.zero		1
	.type		_ZN40_INTERNAL_8e556728_4_k_cu_5e98c620_195044cute7productE,@object
	.size		_ZN40_INTERNAL_8e556728_4_k_cu_5e98c620_195044cute7productE,(_ZN40_INTERNAL_8e556728_4_k_cu_5e98c620_195044cuda3std3__45__cpo3endE - _ZN40_INTERNAL_8e556728_4_k_cu_5e98c620_195044cute7productE)
_ZN40_INTERNAL_8e556728_4_k_cu_5e98c620_195044cute7productE:
	.zero		1
	.type		_ZN40_INTERNAL_8e556728_4_k_cu_5e98c620_195044cuda3std3__45__cpo3endE,@object
	.size		_ZN40_INTERNAL_8e556728_4_k_cu_5e98c620_195044cuda3std3__45__cpo3endE,(_ZN40_INTERNAL_8e556728_4_k_cu_5e98c620_195044cuda3std3__419piecewise_constructE - _ZN40_INTERNAL_8e556728_4_k_cu_5e98c620_195044cuda3std3__45__cpo3endE)
_ZN40_INTERNAL_8e556728_4_k_cu_5e98c620_195044cuda3std3__45__cpo3endE:
	.zero		1
	.type		_ZN40_INTERNAL_8e556728_4_k_cu_5e98c620_195044cuda3std3__419piecewise_constructE,@object
	.size		_ZN40_INTERNAL_8e556728_4_k_cu_5e98c620_195044cuda3std3__419piecewise_constructE,(_ZN40_INTERNAL_8e556728_4_k_cu_5e98c620_195044cuda3std3__45__cpo4cendE - _ZN40_INTERNAL_8e556728_4_k_cu_5e98c620_195044cuda3std3__419piecewise_constructE)
_ZN40_INTERNAL_8e556728_4_k_cu_5e98c620_195044cuda3std3__419piecewise_constructE:
	.zero		1
	.type		_ZN40_INTERNAL_8e556728_4_k_cu_5e98c620_195044cuda3std3__45__cpo4cendE,@object
	.size		_ZN40_INTERNAL_8e556728_4_k_cu_5e98c620_195044cuda3std3__45__cpo4cendE,(_ZN40_INTERNAL_8e556728_4_k_cu_5e98c620_195044cuda3std6ranges3__45__cpo4swapE - _ZN40_INTERNAL_8e556728_4_k_cu_5e98c620_195044cuda3std3__45__cpo4cendE)
_ZN40_INTERNAL_8e556728_4_k_cu_5e98c620_195044cuda3std3__45__cpo4cendE:
	.zero		1
	.type		_ZN40_INTERNAL_8e556728_4_k_cu_5e98c620_195044cuda3std6ranges3__45__cpo4swapE,@object
	.size		_ZN40_INTERNAL_8e556728_4_k_cu_5e98c620_195044cuda3std6ranges3__45__cpo4swapE,(.L_8 - _ZN40_INTERNAL_8e556728_4_k_cu_5e98c620_195044cuda3std6ranges3__45__cpo4swapE)
_ZN40_INTERNAL_8e556728_4_k_cu_5e98c620_195044cuda3std6ranges3__45__cpo4swapE:
	.zero		1
.L_8:


//--------------------- .nv.constant0._ZN7cutlass13device_kernelINS_4gemm6kernel13GemmUniversalIN4cute5tupleIJiiiiEEENS1_10collective13CollectiveMmaINS1_34MainloopSm90TmaGmmaWarpSpecializedILi4ENS5_IJNS4_1CILi1EEESB_SB_EEENS1_35KernelTmaWarpSpecializedCooperativeEEENS5_IJNSA_ILi256EEESF_NSA_ILi64EEEEEENS_6half_tENS5_IJlSB_lEEESI_SJ_NS4_8TiledMMAINS4_8MMA_AtomIJNS4_4SM904GMMA26MMA_64x256x16_F32F16F16_SSILNSN_5MajorE0ELSP_0ELNSN_7ScaleInE1ELSQ_1EEEEEENS4_6LayoutINS5_IJNSA_ILi2EEESB_SB_EEENS5_IJSB_NSA_ILi0EEESW_EEEEENS5_IJNS4_10UnderscoreESZ_SZ_EEEEENS4_13SM90_TMA_LOADENS4_14ComposedLayoutINS4_7SwizzleILi3ELi4ELi3EEENS4_18smem_ptr_flag_bitsILi16EEENST_INS5_IJNSA_ILi8EEESG_EEENS5_IJSG_SB_EEEEEEEvNS4_8identityES12_S1C_vS1D_EENS_8epilogue10collective6detail29Sm90TmaWarpSpecializedAdapterINS1G_15DefaultEpilogueISI_SJ_SJ_NS1F_6thread17LinearCombinationISI_Li1EffLNS1K_9ScaleType4KindE0ELNS_15FloatRoundStyleE2ESI_EENS1_15EpilogueDefaultEEEEEvvEEEEvNT_6ParamsE --------------------------
	.section	.nv.constant0._ZN7cutlass13device_kernelINS_4gemm6kernel13GemmUniversalIN4cute5tupleIJiiiiEEENS1_10collective13CollectiveMmaINS1_34MainloopSm90TmaGmmaWarpSpecializedILi4ENS5_IJNS4_1CILi1EEESB_SB_EEENS1_35KernelTmaWarpSpecializedCooperativeEEENS5_IJNSA_ILi256EEESF_NSA_ILi64EEEEEENS_6half_tENS5_IJlSB_lEEESI_SJ_NS4_8TiledMMAINS4_8MMA_AtomIJNS4_4SM904GMMA26MMA_64x256x16_F32F16F16_SSILNSN_5MajorE0ELSP_0ELNSN_7ScaleInE1ELSQ_1EEEEEENS4_6LayoutINS5_IJNSA_ILi2EEESB_SB_EEENS5_IJSB_NSA_ILi0EEESW_EEEEENS5_IJNS4_10UnderscoreESZ_SZ_EEEEENS4_13SM90_TMA_LOADENS4_14ComposedLayoutINS4_7SwizzleILi3ELi4ELi3EEENS4_18smem_ptr_flag_bitsILi16EEENST_INS5_IJNSA_ILi8EEESG_EEENS5_IJSG_SB_EEEEEEEvNS4_8identityES12_S1C_vS1D_EENS_8epilogue10collective6detail29Sm90TmaWarpSpecializedAdapterINS1G_15DefaultEpilogueISI_SJ_SJ_NS1F_6thread17LinearCombinationISI_Li1EffLNS1K_9ScaleType4KindE0ELNS_15FloatRoundStyleE2ESI_EENS1_15EpilogueDefaultEEEEEvvEEEEvNT_6ParamsE,"a",@progbits
	.sectionflags	@""
	.align	4
.nv.constant0._ZN7cutlass13device_kernelINS_4gemm6kernel13GemmUniversalIN4cute5tupleIJiiiiEEENS1_10collective13CollectiveMmaINS1_34MainloopSm90TmaGmmaWarpSpecializedILi4ENS5_IJNS4_1CILi1EEESB_SB_EEENS1_35KernelTmaWarpSpecializedCooperativeEEENS5_IJNSA_ILi256EEESF_NSA_ILi64EEEEEENS_6half_tENS5_IJlSB_lEEESI_SJ_NS4_8TiledMMAINS4_8MMA_AtomIJNS4_4SM904GMMA26MMA_64x256x16_F32F16F16_SSILNSN_5MajorE0ELSP_0ELNSN_7ScaleInE1ELSQ_1EEEEEENS4_6LayoutINS5_IJNSA_ILi2EEESB_SB_EEENS5_IJSB_NSA_ILi0EEESW_EEEEENS5_IJNS4_10UnderscoreESZ_SZ_EEEEENS4_13SM90_TMA_LOADENS4_14ComposedLayoutINS4_7SwizzleILi3ELi4ELi3EEENS4_18smem_ptr_flag_bitsILi16EEENST_INS5_IJNSA_ILi8EEESG_EEENS5_IJSG_SB_EEEEEEEvNS4_8identityES12_S1C_vS1D_EENS_8epilogue10collective6detail29Sm90TmaWarpSpecializedAdapterINS1G_15DefaultEpilogueISI_SJ_SJ_NS1F_6thread17LinearCombinationISI_Li1EffLNS1K_9ScaleType4KindE0ELNS_15FloatRoundStyleE2ESI_EENS1_15EpilogueDefaultEEEEEvvEEEEvNT_6ParamsE:
	.zero		1664


//--------------------- SYMBOLS --------------------------

	.type		.nv.reservedSmem.offset0,@object
	.size		.nv.reservedSmem.offset0,0x4
	.type		__assertfail,@function
